//
// Generated by NVIDIA NVVM Compiler
//
// Compiler Build ID: CL-36424714
// Cuda compilation tools, release 13.0, V13.0.88
// Based on NVVM 20.0.0
//

.version 9.0
.target sm_100
.address_size 64

	// .globl	_Z12init_kernel0Pii
.extern .func  (.param .b32 func_retval0) vprintf
(
	.param .b64 vprintf_param_0,
	.param .b64 vprintf_param_1
)
;
.extern .shared .align 16 .b8 sha[];
.global .align 1 .b8 $str[3] = {37, 100};
.global .align 1 .b8 $str$1[2] = {45};
.global .align 1 .b8 $str$2[2] = {10};
.global .align 1 .b8 $str$3[83] = {10, 120, 61, 37, 100, 32, 10, 121, 61, 37, 100, 32, 10, 115, 120, 61, 37, 100, 32, 10, 115, 121, 61, 37, 100, 32, 10, 115, 105, 110, 100, 101, 120, 61, 37, 100, 32, 10, 98, 108, 111, 99, 107, 68, 105, 109, 46, 120, 61, 37, 100, 32, 10, 98, 108, 111, 99, 107, 68, 105, 109, 46, 121, 61, 37, 100, 32, 10, 110, 101, 105, 103, 95, 118, 97, 108, 117, 101, 61, 37, 100, 10};

.visible .entry _Z12init_kernel0Pii(
	.param .u64 .ptr .align 1 _Z12init_kernel0Pii_param_0,
	.param .u32 _Z12init_kernel0Pii_param_1
)
{
	.reg .b32 	%r<12>;
	.reg .b64 	%rd<15>;

	ld.param.u64 	%rd1, [_Z12init_kernel0Pii_param_0];
	ld.param.u32 	%r1, [_Z12init_kernel0Pii_param_1];
	cvta.to.global.u64 	%rd2, %rd1;
	mov.u32 	%r2, %ctaid.x;
	mov.u32 	%r3, %tid.y;
	add.s32 	%r4, %r2, %r3;
	mov.u32 	%r5, %tid.x;
	add.s32 	%r6, %r4, %r5;
	mul.wide.u32 	%rd3, %r6, 1664525;
	add.s64 	%rd4, %rd3, 1013904223;
	mul.hi.u64 	%rd5, %rd4, 6148914691236517206;
	mul.lo.s64 	%rd6, %rd5, 3;
	sub.s64 	%rd7, %rd4, %rd6;
	mov.u32 	%r7, %ctaid.y;
	mul.lo.s32 	%r8, %r1, %r7;
	shr.u32 	%r9, %r8, 2;
	cvt.u64.u32 	%rd8, %r9;
	mov.u32 	%r10, %ntid.x;
	mul.lo.s32 	%r11, %r2, %r10;
	cvt.u64.u32 	%rd9, %r11;
	cvt.u64.u32 	%rd10, %r5;
	add.s64 	%rd11, %rd9, %rd10;
	add.s64 	%rd12, %rd11, %rd8;
	shl.b64 	%rd13, %rd12, 2;
	add.s64 	%rd14, %rd2, %rd13;
	st.global.u32 	[%rd14], %rd7;
	ret;

}
	// .globl	_Z12life_kernel0PiS_iii
.visible .entry _Z12life_kernel0PiS_iii(
	.param .u64 .ptr .align 1 _Z12life_kernel0PiS_iii_param_0,
	.param .u64 .ptr .align 1 _Z12life_kernel0PiS_iii_param_1,
	.param .u32 _Z12life_kernel0PiS_iii_param_2,
	.param .u32 _Z12life_kernel0PiS_iii_param_3,
	.param .u32 _Z12life_kernel0PiS_iii_param_4
)
{
	.reg .pred 	%p<26>;
	.reg .b32 	%r<72>;
	.reg .b64 	%rd<44>;

	ld.param.u64 	%rd1, [_Z12life_kernel0PiS_iii_param_0];
	ld.param.u64 	%rd2, [_Z12life_kernel0PiS_iii_param_1];
	ld.param.u32 	%r1, [_Z12life_kernel0PiS_iii_param_2];
	ld.param.u32 	%r2, [_Z12life_kernel0PiS_iii_param_3];
	ld.param.s32 	%rd3, [_Z12life_kernel0PiS_iii_param_4];
	cvta.to.global.u64 	%rd4, %rd1;
	mov.u32 	%r3, %ctaid.x;
	mov.u32 	%r4, %ntid.x;
	mov.u32 	%r5, %tid.x;
	mad.lo.s32 	%r6, %r3, %r4, %r5;
	mov.u32 	%r7, %ctaid.y;
	shr.u64 	%rd5, %rd3, 2;
	add.s32 	%r8, %r6, -1;
	rem.s32 	%r9, %r8, %r1;
	add.s32 	%r10, %r7, -1;
	rem.s32 	%r11, %r10, %r2;
	cvt.s64.s32 	%rd6, %r11;
	mul.lo.s64 	%rd7, %rd5, %rd6;
	cvt.s64.s32 	%rd8, %r9;
	add.s64 	%rd9, %rd7, %rd8;
	shl.b64 	%rd10, %rd9, 2;
	add.s64 	%rd11, %rd4, %rd10;
	ld.global.u32 	%r12, [%rd11];
	setp.eq.s32 	%p1, %r12, 1;
	selp.u32 	%r13, 1, 0, %p1;
	setp.eq.s32 	%p2, %r12, 2;
	selp.u32 	%r14, 1, 0, %p2;
	rem.s32 	%r15, %r7, %r2;
	cvt.u64.u32 	%rd12, %r15;
	mul.lo.s64 	%rd13, %rd5, %rd12;
	add.s64 	%rd14, %rd13, %rd8;
	shl.b64 	%rd15, %rd14, 2;
	add.s64 	%rd16, %rd4, %rd15;
	ld.global.u32 	%r16, [%rd16];
	setp.eq.s32 	%p3, %r16, 1;
	selp.u32 	%r17, 1, 0, %p3;
	add.s32 	%r18, %r13, %r17;
	setp.eq.s32 	%p4, %r16, 2;
	selp.u32 	%r19, 1, 0, %p4;
	add.s32 	%r20, %r14, %r19;
	setp.gt.s32 	%p5, %r16, 0;
	selp.u32 	%r21, 1, 0, %p5;
	add.s32 	%r22, %r7, 1;
	rem.s32 	%r23, %r22, %r2;
	cvt.u64.u32 	%rd17, %r23;
	mul.lo.s64 	%rd18, %rd5, %rd17;
	add.s64 	%rd19, %rd18, %rd8;
	shl.b64 	%rd20, %rd19, 2;
	add.s64 	%rd21, %rd4, %rd20;
	ld.global.u32 	%r24, [%rd21];
	setp.eq.s32 	%p6, %r24, 1;
	selp.u32 	%r25, 1, 0, %p6;
	add.s32 	%r26, %r18, %r25;
	setp.eq.s32 	%p7, %r24, 2;
	selp.u32 	%r27, 1, 0, %p7;
	add.s32 	%r28, %r20, %r27;
	rem.s32 	%r29, %r6, %r1;
	cvt.s64.s32 	%rd22, %r29;
	add.s64 	%rd23, %rd7, %rd22;
	shl.b64 	%rd24, %rd23, 2;
	add.s64 	%rd25, %rd4, %rd24;
	ld.global.u32 	%r30, [%rd25];
	setp.eq.s32 	%p8, %r30, 1;
	selp.u32 	%r31, 1, 0, %p8;
	add.s32 	%r32, %r26, %r31;
	setp.eq.s32 	%p9, %r30, 2;
	selp.u32 	%r33, 1, 0, %p9;
	add.s32 	%r34, %r28, %r33;
	setp.gt.s32 	%p10, %r30, 0;
	selp.u32 	%r35, 1, 0, %p10;
	add.s32 	%r36, %r21, %r35;
	add.s64 	%rd26, %rd13, %rd22;
	shl.b64 	%rd27, %rd26, 2;
	add.s64 	%rd28, %rd4, %rd27;
	ld.global.u32 	%r37, [%rd28];
	add.s64 	%rd29, %rd18, %rd22;
	shl.b64 	%rd30, %rd29, 2;
	add.s64 	%rd31, %rd4, %rd30;
	ld.global.u32 	%r39, [%rd31];
	setp.eq.s32 	%p11, %r39, 1;
	selp.u32 	%r40, 1, 0, %p11;
	add.s32 	%r41, %r32, %r40;
	setp.eq.s32 	%p12, %r39, 2;
	selp.u32 	%r42, 1, 0, %p12;
	add.s32 	%r43, %r34, %r42;
	setp.gt.s32 	%p13, %r39, 0;
	selp.u32 	%r44, 1, 0, %p13;
	add.s32 	%r45, %r36, %r44;
	add.s32 	%r46, %r6, 1;
	rem.s32 	%r47, %r46, %r1;
	cvt.s64.s32 	%rd32, %r47;
	add.s64 	%rd33, %rd7, %rd32;
	shl.b64 	%rd34, %rd33, 2;
	add.s64 	%rd35, %rd4, %rd34;
	ld.global.u32 	%r48, [%rd35];
	setp.eq.s32 	%p14, %r48, 1;
	selp.u32 	%r49, 1, 0, %p14;
	add.s32 	%r50, %r41, %r49;
	setp.eq.s32 	%p15, %r48, 2;
	selp.u32 	%r51, 1, 0, %p15;
	add.s32 	%r52, %r43, %r51;
	add.s64 	%rd36, %rd13, %rd32;
	shl.b64 	%rd37, %rd36, 2;
	add.s64 	%rd38, %rd4, %rd37;
	ld.global.u32 	%r53, [%rd38];
	setp.eq.s32 	%p16, %r53, 1;
	selp.u32 	%r54, 1, 0, %p16;
	add.s32 	%r55, %r50, %r54;
	setp.eq.s32 	%p17, %r53, 2;
	selp.u32 	%r56, 1, 0, %p17;
	add.s32 	%r57, %r52, %r56;
	setp.gt.s32 	%p18, %r53, 0;
	selp.u32 	%r58, 1, 0, %p18;
	add.s32 	%r59, %r45, %r58;
	setp.eq.s32 	%p19, %r59, 1;
	add.s64 	%rd39, %rd18, %rd32;
	shl.b64 	%rd40, %rd39, 2;
	add.s64 	%rd41, %rd4, %rd40;
	ld.global.u32 	%r61, [%rd41];
	setp.eq.s32 	%p20, %r61, 1;
	selp.u32 	%r62, 1, 0, %p20;
	add.s32 	%r63, %r55, %r62;
	setp.eq.s32 	%p21, %r61, 2;
	selp.u32 	%r64, 1, 0, %p21;
	add.s32 	%r65, %r57, %r64;
	cvta.to.global.u64 	%rd42, %rd2;
	add.s32 	%r66, %r65, %r63;
	setp.gt.u32 	%p22, %r66, 3;
	selp.b32 	%r67, 0, %r37, %p19;
	selp.b32 	%r68, 0, %r67, %p22;
	setp.eq.s32 	%p23, %r66, 3;
	setp.eq.s32 	%p24, %r37, 0;
	setp.gt.u32 	%p25, %r65, 1;
	selp.b32 	%r69, 2, 1, %p25;
	selp.b32 	%r70, %r69, %r68, %p24;
	selp.b32 	%r71, %r70, %r68, %p23;
	add.s64 	%rd43, %rd42, %rd27;
	st.global.u32 	[%rd43], %r71;
	ret;

}
	// .globl	_Z12init_kernel1Piiii
.visible .entry _Z12init_kernel1Piiii(
	.param .u64 .ptr .align 1 _Z12init_kernel1Piiii_param_0,
	.param .u32 _Z12init_kernel1Piiii_param_1,
	.param .u32 _Z12init_kernel1Piiii_param_2,
	.param .u32 _Z12init_kernel1Piiii_param_3
)
{
	.reg .pred 	%p<2>;
	.reg .b16 	%rs<7>;
	.reg .b32 	%r<11>;
	.reg .b64 	%rd<10>;

	ld.param.u64 	%rd1, [_Z12init_kernel1Piiii_param_0];
	ld.param.u32 	%r1, [_Z12init_kernel1Piiii_param_1];
	ld.param.u32 	%r2, [_Z12init_kernel1Piiii_param_2];
	ld.param.s32 	%rd2, [_Z12init_kernel1Piiii_param_3];
	cvta.to.global.u64 	%rd3, %rd1;
	mov.u32 	%r3, %tid.x;
	mov.u32 	%r4, %ctaid.y;
	mov.u32 	%r5, %ntid.y;
	mov.u32 	%r6, %tid.y;
	mad.lo.s32 	%r7, %r4, %r5, %r6;
	cvt.u16.u32 	%rs1, %r3;
	mul.hi.u16 	%rs2, %rs1, 21846;
	mul.lo.s16 	%rs3, %rs2, 3;
	sub.s16 	%rs4, %rs1, %rs3;
	setp.eq.s16 	%p1, %rs4, 2;
	xor.b16  	%rs5, %rs4, 1;
	selp.b16 	%rs6, 2, %rs5, %p1;
	cvt.u32.u16 	%r8, %rs6;
	rem.s32 	%r9, %r3, %r1;
	rem.s32 	%r10, %r7, %r2;
	cvt.u64.u32 	%rd4, %r10;
	shr.u64 	%rd5, %rd2, 2;
	cvt.u64.u32 	%rd6, %r9;
	mad.lo.s64 	%rd7, %rd5, %rd4, %rd6;
	shl.b64 	%rd8, %rd7, 2;
	add.s64 	%rd9, %rd3, %rd8;
	st.global.u32 	[%rd9], %r8;
	ret;

}
	// .globl	_Z12life_kernel1PiS_iii
.visible .entry _Z12life_kernel1PiS_iii(
	.param .u64 .ptr .align 1 _Z12life_kernel1PiS_iii_param_0,
	.param .u64 .ptr .align 1 _Z12life_kernel1PiS_iii_param_1,
	.param .u32 _Z12life_kernel1PiS_iii_param_2,
	.param .u32 _Z12life_kernel1PiS_iii_param_3,
	.param .u32 _Z12life_kernel1PiS_iii_param_4
)
{
	.local .align 16 .b8 	__local_depot3[32];
	.reg .b64 	%SP;
	.reg .b64 	%SPL;
	.reg .pred 	%p<54>;
	.reg .b32 	%r<224>;
	.reg .b64 	%rd<92>;

	mov.u64 	%SPL, __local_depot3;
	cvta.local.u64 	%SP, %SPL;
	ld.param.u64 	%rd6, [_Z12life_kernel1PiS_iii_param_0];
	ld.param.u64 	%rd5, [_Z12life_kernel1PiS_iii_param_1];
	ld.param.u32 	%r75, [_Z12life_kernel1PiS_iii_param_2];
	ld.param.u32 	%r74, [_Z12life_kernel1PiS_iii_param_3];
	ld.param.s32 	%rd7, [_Z12life_kernel1PiS_iii_param_4];
	cvta.to.global.u64 	%rd1, %rd6;
	add.u64 	%rd8, %SP, 0;
	add.u64 	%rd2, %SPL, 0;
	mov.u32 	%r1, %tid.x;
	mov.u32 	%r2, %tid.y;
	add.s32 	%r3, %r2, 1;
	mov.u32 	%r4, %ntid.x;
	mad.lo.s32 	%r76, %r4, %r2, %r4;
	add.s32 	%r77, %r76, %r1;
	mov.u32 	%r5, %ctaid.y;
	mov.u32 	%r6, %ntid.y;
	mul.lo.s32 	%r7, %r5, %r6;
	add.s32 	%r8, %r7, %r2;
	rem.s32 	%r78, %r1, %r75;
	rem.s32 	%r79, %r8, %r74;
	cvt.u64.u32 	%rd9, %r79;
	shr.u64 	%rd3, %rd7, 2;
	cvt.u64.u32 	%rd4, %r78;
	mad.lo.s64 	%rd10, %rd3, %rd9, %rd4;
	shl.b64 	%rd11, %rd10, 2;
	add.s64 	%rd12, %rd1, %rd11;
	ld.global.u32 	%r80, [%rd12];
	shl.b32 	%r81, %r77, 2;
	mov.u32 	%r82, sha;
	add.s32 	%r9, %r82, %r81;
	st.shared.u32 	[%r9], %r80;
	setp.ne.s32 	%p2, %r2, 0;
	@%p2 bra 	$L__BB3_2;
	add.s32 	%r83, %r7, %r74;
	add.s32 	%r84, %r83, -1;
	rem.s32 	%r85, %r84, %r74;
	cvt.s64.s32 	%rd13, %r85;
	mad.lo.s64 	%rd14, %rd3, %rd13, %rd4;
	shl.b64 	%rd15, %rd14, 2;
	add.s64 	%rd16, %rd1, %rd15;
	ld.global.u32 	%r86, [%rd16];
	shl.b32 	%r87, %r1, 2;
	add.s32 	%r89, %r82, %r87;
	st.shared.u32 	[%r89], %r86;
$L__BB3_2:
	add.s32 	%r90, %r6, -1;
	setp.ne.s32 	%p3, %r2, %r90;
	@%p3 bra 	$L__BB3_4;
	add.s32 	%r91, %r3, %r7;
	add.s32 	%r92, %r91, %r74;
	rem.s32 	%r93, %r92, %r74;
	cvt.s64.s32 	%rd17, %r93;
	mad.lo.s64 	%rd18, %rd3, %rd17, %rd4;
	shl.b64 	%rd19, %rd18, 2;
	add.s64 	%rd20, %rd1, %rd19;
	ld.global.u32 	%r94, [%rd20];
	shl.b32 	%r95, %r4, 2;
	add.s32 	%r96, %r9, %r95;
	st.shared.u32 	[%r96], %r94;
$L__BB3_4:
	bar.sync 	0;
	or.b32  	%r97, %r5, %r1;
	or.b32  	%r98, %r97, %r2;
	setp.ne.s32 	%p4, %r98, 0;
	@%p4 bra 	$L__BB3_35;
	and.b32  	%r10, %r4, 3;
	and.b32  	%r11, %r4, 2044;
	add.s32 	%r12, %r6, 1;
	and.b32  	%r100, %r4, -4;
	neg.s32 	%r13, %r100;
	shl.b32 	%r14, %r4, 2;
	mov.b32 	%r220, 0;
	mov.u64 	%rd56, $str$2;
	mov.u64 	%rd43, $str;
	mov.u64 	%rd51, $str$1;
$L__BB3_6:
	mov.u32 	%r15, %r220;
	setp.lt.u32 	%p5, %r4, 4;
	mov.b32 	%r223, 0;
	@%p5 bra 	$L__BB3_21;
	mov.u32 	%r102, sha;
	mad.lo.s32 	%r103, %r14, %r15, %r102;
	add.s32 	%r221, %r103, 8;
	mov.u32 	%r222, %r13;
$L__BB3_8:
	ld.shared.u32 	%r19, [%r221+-8];
	setp.gt.u32 	%p6, %r19, 2;
	@%p6 bra 	$L__BB3_10;
	st.local.u32 	[%rd2], %r19;
	cvta.global.u64 	%rd24, %rd43;
	{ // callseq 1, 0
	.param .b64 param0;
	st.param.b64 	[param0], %rd24;
	.param .b64 param1;
	st.param.b64 	[param1], %rd8;
	.param .b32 retval0;
	call.uni (retval0), 
	vprintf, 
	(
	param0, 
	param1
	);
	ld.param.b32 	%r106, [retval0];
	} // callseq 1
	bra.uni 	$L__BB3_11;
$L__BB3_10:
	cvta.global.u64 	%rd22, %rd51;
	{ // callseq 0, 0
	.param .b64 param0;
	st.param.b64 	[param0], %rd22;
	.param .b64 param1;
	st.param.b64 	[param1], 0;
	.param .b32 retval0;
	call.uni (retval0), 
	vprintf, 
	(
	param0, 
	param1
	);
	ld.param.b32 	%r104, [retval0];
	} // callseq 0
$L__BB3_11:
	ld.shared.u32 	%r20, [%r221+-4];
	setp.lt.u32 	%p7, %r20, 3;
	@%p7 bra 	$L__BB3_13;
	cvta.global.u64 	%rd27, %rd51;
	{ // callseq 2, 0
	.param .b64 param0;
	st.param.b64 	[param0], %rd27;
	.param .b64 param1;
	st.param.b64 	[param1], 0;
	.param .b32 retval0;
	call.uni (retval0), 
	vprintf, 
	(
	param0, 
	param1
	);
	ld.param.b32 	%r108, [retval0];
	} // callseq 2
	bra.uni 	$L__BB3_14;
$L__BB3_13:
	st.local.u32 	[%rd2], %r20;
	cvta.global.u64 	%rd29, %rd43;
	{ // callseq 3, 0
	.param .b64 param0;
	st.param.b64 	[param0], %rd29;
	.param .b64 param1;
	st.param.b64 	[param1], %rd8;
	.param .b32 retval0;
	call.uni (retval0), 
	vprintf, 
	(
	param0, 
	param1
	);
	ld.param.b32 	%r110, [retval0];
	} // callseq 3
$L__BB3_14:
	ld.shared.u32 	%r21, [%r221];
	setp.lt.u32 	%p8, %r21, 3;
	@%p8 bra 	$L__BB3_16;
	cvta.global.u64 	%rd32, %rd51;
	{ // callseq 4, 0
	.param .b64 param0;
	st.param.b64 	[param0], %rd32;
	.param .b64 param1;
	st.param.b64 	[param1], 0;
	.param .b32 retval0;
	call.uni (retval0), 
	vprintf, 
	(
	param0, 
	param1
	);
	ld.param.b32 	%r112, [retval0];
	} // callseq 4
	bra.uni 	$L__BB3_17;
$L__BB3_16:
	st.local.u32 	[%rd2], %r21;
	cvta.global.u64 	%rd34, %rd43;
	{ // callseq 5, 0
	.param .b64 param0;
	st.param.b64 	[param0], %rd34;
	.param .b64 param1;
	st.param.b64 	[param1], %rd8;
	.param .b32 retval0;
	call.uni (retval0), 
	vprintf, 
	(
	param0, 
	param1
	);
	ld.param.b32 	%r114, [retval0];
	} // callseq 5
$L__BB3_17:
	ld.shared.u32 	%r22, [%r221+4];
	setp.lt.u32 	%p9, %r22, 3;
	@%p9 bra 	$L__BB3_19;
	cvta.global.u64 	%rd37, %rd51;
	{ // callseq 6, 0
	.param .b64 param0;
	st.param.b64 	[param0], %rd37;
	.param .b64 param1;
	st.param.b64 	[param1], 0;
	.param .b32 retval0;
	call.uni (retval0), 
	vprintf, 
	(
	param0, 
	param1
	);
	ld.param.b32 	%r116, [retval0];
	} // callseq 6
	bra.uni 	$L__BB3_20;
$L__BB3_19:
	st.local.u32 	[%rd2], %r22;
	cvta.global.u64 	%rd39, %rd43;
	{ // callseq 7, 0
	.param .b64 param0;
	st.param.b64 	[param0], %rd39;
	.param .b64 param1;
	st.param.b64 	[param1], %rd8;
	.param .b32 retval0;
	call.uni (retval0), 
	vprintf, 
	(
	param0, 
	param1
	);
	ld.param.b32 	%r118, [retval0];
	} // callseq 7
$L__BB3_20:
	add.s32 	%r222, %r222, 4;
	add.s32 	%r221, %r221, 16;
	setp.ne.s32 	%p10, %r222, 0;
	mov.u32 	%r223, %r11;
	@%p10 bra 	$L__BB3_8;
$L__BB3_21:
	setp.eq.s32 	%p11, %r10, 0;
	@%p11 bra 	$L__BB3_33;
	mad.lo.s32 	%r120, %r15, %r4, %r223;
	shl.b32 	%r121, %r120, 2;
	mov.u32 	%r122, sha;
	add.s32 	%r26, %r122, %r121;
	ld.shared.u32 	%r27, [%r26];
	setp.lt.u32 	%p12, %r27, 3;
	@%p12 bra 	$L__BB3_24;
	cvta.global.u64 	%rd42, %rd51;
	{ // callseq 8, 0
	.param .b64 param0;
	st.param.b64 	[param0], %rd42;
	.param .b64 param1;
	st.param.b64 	[param1], 0;
	.param .b32 retval0;
	call.uni (retval0), 
	vprintf, 
	(
	param0, 
	param1
	);
	ld.param.b32 	%r123, [retval0];
	} // callseq 8
	bra.uni 	$L__BB3_25;
$L__BB3_24:
	st.local.u32 	[%rd2], %r27;
	cvta.global.u64 	%rd44, %rd43;
	{ // callseq 9, 0
	.param .b64 param0;
	st.param.b64 	[param0], %rd44;
	.param .b64 param1;
	st.param.b64 	[param1], %rd8;
	.param .b32 retval0;
	call.uni (retval0), 
	vprintf, 
	(
	param0, 
	param1
	);
	ld.param.b32 	%r125, [retval0];
	} // callseq 9
$L__BB3_25:
	setp.eq.s32 	%p13, %r10, 1;
	@%p13 bra 	$L__BB3_33;
	ld.shared.u32 	%r28, [%r26+4];
	setp.lt.u32 	%p14, %r28, 3;
	@%p14 bra 	$L__BB3_28;
	cvta.global.u64 	%rd47, %rd51;
	{ // callseq 10, 0
	.param .b64 param0;
	st.param.b64 	[param0], %rd47;
	.param .b64 param1;
	st.param.b64 	[param1], 0;
	.param .b32 retval0;
	call.uni (retval0), 
	vprintf, 
	(
	param0, 
	param1
	);
	ld.param.b32 	%r127, [retval0];
	} // callseq 10
	bra.uni 	$L__BB3_29;
$L__BB3_28:
	st.local.u32 	[%rd2], %r28;
	cvta.global.u64 	%rd49, %rd43;
	{ // callseq 11, 0
	.param .b64 param0;
	st.param.b64 	[param0], %rd49;
	.param .b64 param1;
	st.param.b64 	[param1], %rd8;
	.param .b32 retval0;
	call.uni (retval0), 
	vprintf, 
	(
	param0, 
	param1
	);
	ld.param.b32 	%r129, [retval0];
	} // callseq 11
$L__BB3_29:
	setp.eq.s32 	%p15, %r10, 2;
	@%p15 bra 	$L__BB3_33;
	ld.shared.u32 	%r29, [%r26+8];
	setp.lt.u32 	%p16, %r29, 3;
	@%p16 bra 	$L__BB3_32;
	cvta.global.u64 	%rd52, %rd51;
	{ // callseq 12, 0
	.param .b64 param0;
	st.param.b64 	[param0], %rd52;
	.param .b64 param1;
	st.param.b64 	[param1], 0;
	.param .b32 retval0;
	call.uni (retval0), 
	vprintf, 
	(
	param0, 
	param1
	);
	ld.param.b32 	%r131, [retval0];
	} // callseq 12
	bra.uni 	$L__BB3_33;
$L__BB3_32:
	st.local.u32 	[%rd2], %r29;
	cvta.global.u64 	%rd54, %rd43;
	{ // callseq 13, 0
	.param .b64 param0;
	st.param.b64 	[param0], %rd54;
	.param .b64 param1;
	st.param.b64 	[param1], %rd8;
	.param .b32 retval0;
	call.uni (retval0), 
	vprintf, 
	(
	param0, 
	param1
	);
	ld.param.b32 	%r133, [retval0];
	} // callseq 13
$L__BB3_33:
	cvta.global.u64 	%rd57, %rd56;
	{ // callseq 14, 0
	.param .b64 param0;
	st.param.b64 	[param0], %rd57;
	.param .b64 param1;
	st.param.b64 	[param1], 0;
	.param .b32 retval0;
	call.uni (retval0), 
	vprintf, 
	(
	param0, 
	param1
	);
	ld.param.b32 	%r135, [retval0];
	} // callseq 14
	add.s32 	%r220, %r15, 1;
	setp.ne.s32 	%p17, %r15, %r12;
	@%p17 bra 	$L__BB3_6;
	mov.u64 	%rd58, $str$2;
	cvta.global.u64 	%rd59, %rd58;
	{ // callseq 15, 0
	.param .b64 param0;
	st.param.b64 	[param0], %rd59;
	.param .b64 param1;
	st.param.b64 	[param1], 0;
	.param .b32 retval0;
	call.uni (retval0), 
	vprintf, 
	(
	param0, 
	param1
	);
	ld.param.b32 	%r137, [retval0];
	} // callseq 15
	{ // callseq 16, 0
	.param .b64 param0;
	st.param.b64 	[param0], %rd59;
	.param .b64 param1;
	st.param.b64 	[param1], 0;
	.param .b32 retval0;
	call.uni (retval0), 
	vprintf, 
	(
	param0, 
	param1
	);
	ld.param.b32 	%r139, [retval0];
	} // callseq 16
$L__BB3_35:
	add.s32 	%r31, %r1, %r4;
	setp.eq.s32 	%p18, %r1, 2;
	or.b32  	%r141, %r2, %r5;
	setp.eq.s32 	%p19, %r141, 0;
	and.pred  	%p1, %p18, %p19;
	add.s32 	%r142, %r31, -1;
	rem.u32 	%r32, %r142, %r4;
	mul.lo.s32 	%r33, %r2, %r4;
	add.s32 	%r34, %r32, %r33;
	shl.b32 	%r143, %r34, 2;
	mov.u32 	%r144, sha;
	add.s32 	%r35, %r144, %r143;
	ld.shared.u32 	%r36, [%r35];
	not.pred 	%p20, %p1;
	@%p20 bra 	$L__BB3_37;
	mov.b32 	%r145, -1;
	st.local.v4.u32 	[%rd2], {%r145, %r145, %r32, %r2};
	st.local.v4.u32 	[%rd2+16], {%r34, %r4, %r6, %r36};
	mov.u64 	%rd60, $str$3;
	cvta.global.u64 	%rd61, %rd60;
	add.u64 	%rd62, %SP, 0;
	{ // callseq 17, 0
	.param .b64 param0;
	st.param.b64 	[param0], %rd61;
	.param .b64 param1;
	st.param.b64 	[param1], %rd62;
	.param .b32 retval0;
	call.uni (retval0), 
	vprintf, 
	(
	param0, 
	param1
	);
	ld.param.b32 	%r146, [retval0];
	} // callseq 17
$L__BB3_37:
	add.s32 	%r37, %r34, %r4;
	shl.b32 	%r38, %r4, 2;
	add.s32 	%r39, %r35, %r38;
	ld.shared.u32 	%r40, [%r39];
	@%p20 bra 	$L__BB3_39;
	mov.b32 	%r148, 0;
	mov.b32 	%r149, -1;
	st.local.v4.u32 	[%rd2], {%r149, %r148, %r32, %r3};
	st.local.v4.u32 	[%rd2+16], {%r37, %r4, %r6, %r40};
	mov.u64 	%rd63, $str$3;
	cvta.global.u64 	%rd64, %rd63;
	add.u64 	%rd65, %SP, 0;
	{ // callseq 18, 0
	.param .b64 param0;
	st.param.b64 	[param0], %rd64;
	.param .b64 param1;
	st.param.b64 	[param1], %rd65;
	.param .b32 retval0;
	call.uni (retval0), 
	vprintf, 
	(
	param0, 
	param1
	);
	ld.param.b32 	%r150, [retval0];
	} // callseq 18
$L__BB3_39:
	setp.eq.s32 	%p22, %r40, 1;
	selp.u32 	%r152, 1, 0, %p22;
	setp.eq.s32 	%p23, %r36, 1;
	selp.u32 	%r153, 1, 0, %p23;
	add.s32 	%r41, %r153, %r152;
	setp.eq.s32 	%p24, %r40, 2;
	selp.u32 	%r154, 1, 0, %p24;
	setp.eq.s32 	%p25, %r36, 2;
	selp.u32 	%r155, 1, 0, %p25;
	add.s32 	%r42, %r155, %r154;
	add.s32 	%r43, %r2, 2;
	add.s32 	%r156, %r39, %r38;
	ld.shared.u32 	%r44, [%r156];
	@%p20 bra 	$L__BB3_41;
	mov.b32 	%r157, 1;
	mov.b32 	%r158, -1;
	st.local.v4.u32 	[%rd2], {%r158, %r157, %r32, %r43};
	add.s32 	%r159, %r37, %r4;
	st.local.v4.u32 	[%rd2+16], {%r159, %r4, %r6, %r44};
	mov.u64 	%rd66, $str$3;
	cvta.global.u64 	%rd67, %rd66;
	add.u64 	%rd68, %SP, 0;
	{ // callseq 19, 0
	.param .b64 param0;
	st.param.b64 	[param0], %rd67;
	.param .b64 param1;
	st.param.b64 	[param1], %rd68;
	.param .b32 retval0;
	call.uni (retval0), 
	vprintf, 
	(
	param0, 
	param1
	);
	ld.param.b32 	%r160, [retval0];
	} // callseq 19
$L__BB3_41:
	setp.eq.s32 	%p27, %r44, 1;
	selp.u32 	%r162, 1, 0, %p27;
	add.s32 	%r45, %r41, %r162;
	setp.eq.s32 	%p28, %r44, 2;
	selp.u32 	%r163, 1, 0, %p28;
	add.s32 	%r46, %r42, %r163;
	rem.u32 	%r47, %r31, %r4;
	add.s32 	%r48, %r47, %r33;
	shl.b32 	%r164, %r48, 2;
	add.s32 	%r49, %r144, %r164;
	ld.shared.u32 	%r50, [%r49];
	@%p20 bra 	$L__BB3_43;
	mov.b32 	%r166, -1;
	mov.b32 	%r167, 0;
	st.local.v4.u32 	[%rd2], {%r167, %r166, %r47, %r2};
	st.local.v4.u32 	[%rd2+16], {%r48, %r4, %r6, %r50};
	mov.u64 	%rd69, $str$3;
	cvta.global.u64 	%rd70, %rd69;
	add.u64 	%rd71, %SP, 0;
	{ // callseq 20, 0
	.param .b64 param0;
	st.param.b64 	[param0], %rd70;
	.param .b64 param1;
	st.param.b64 	[param1], %rd71;
	.param .b32 retval0;
	call.uni (retval0), 
	vprintf, 
	(
	param0, 
	param1
	);
	ld.param.b32 	%r168, [retval0];
	} // callseq 20
$L__BB3_43:
	setp.eq.s32 	%p30, %r50, 1;
	selp.u32 	%r170, 1, 0, %p30;
	add.s32 	%r51, %r45, %r170;
	setp.eq.s32 	%p31, %r50, 2;
	selp.u32 	%r171, 1, 0, %p31;
	add.s32 	%r52, %r46, %r171;
	setp.gt.s32 	%p32, %r50, 0;
	selp.u32 	%r172, 1, 0, %p32;
	setp.gt.s32 	%p33, %r40, 0;
	selp.u32 	%r173, 1, 0, %p33;
	add.s32 	%r53, %r173, %r172;
	add.s32 	%r54, %r48, %r4;
	add.s32 	%r55, %r49, %r38;
	ld.shared.u32 	%r56, [%r55];
	@%p20 bra 	$L__BB3_45;
	mov.b32 	%r174, 0;
	st.local.v4.u32 	[%rd2], {%r174, %r174, %r47, %r3};
	st.local.v4.u32 	[%rd2+16], {%r54, %r4, %r6, %r56};
	mov.u64 	%rd72, $str$3;
	cvta.global.u64 	%rd73, %rd72;
	add.u64 	%rd74, %SP, 0;
	{ // callseq 21, 0
	.param .b64 param0;
	st.param.b64 	[param0], %rd73;
	.param .b64 param1;
	st.param.b64 	[param1], %rd74;
	.param .b32 retval0;
	call.uni (retval0), 
	vprintf, 
	(
	param0, 
	param1
	);
	ld.param.b32 	%r175, [retval0];
	} // callseq 21
$L__BB3_45:
	add.s32 	%r177, %r55, %r38;
	ld.shared.u32 	%r57, [%r177];
	@%p20 bra 	$L__BB3_47;
	mov.b32 	%r178, 1;
	mov.b32 	%r179, 0;
	st.local.v4.u32 	[%rd2], {%r179, %r178, %r47, %r43};
	add.s32 	%r180, %r54, %r4;
	st.local.v4.u32 	[%rd2+16], {%r180, %r4, %r6, %r57};
	mov.u64 	%rd75, $str$3;
	cvta.global.u64 	%rd76, %rd75;
	add.u64 	%rd77, %SP, 0;
	{ // callseq 22, 0
	.param .b64 param0;
	st.param.b64 	[param0], %rd76;
	.param .b64 param1;
	st.param.b64 	[param1], %rd77;
	.param .b32 retval0;
	call.uni (retval0), 
	vprintf, 
	(
	param0, 
	param1
	);
	ld.param.b32 	%r181, [retval0];
	} // callseq 22
$L__BB3_47:
	setp.eq.s32 	%p36, %r57, 1;
	selp.u32 	%r183, 1, 0, %p36;
	add.s32 	%r58, %r51, %r183;
	setp.eq.s32 	%p37, %r57, 2;
	selp.u32 	%r184, 1, 0, %p37;
	add.s32 	%r59, %r52, %r184;
	setp.gt.s32 	%p38, %r57, 0;
	selp.u32 	%r185, 1, 0, %p38;
	add.s32 	%r60, %r53, %r185;
	add.s32 	%r186, %r31, 1;
	rem.u32 	%r61, %r186, %r4;
	add.s32 	%r62, %r61, %r33;
	shl.b32 	%r187, %r62, 2;
	add.s32 	%r63, %r144, %r187;
	ld.shared.u32 	%r64, [%r63];
	@%p20 bra 	$L__BB3_49;
	mov.b32 	%r189, -1;
	mov.b32 	%r190, 1;
	st.local.v4.u32 	[%rd2], {%r190, %r189, %r61, %r2};
	st.local.v4.u32 	[%rd2+16], {%r62, %r4, %r6, %r64};
	mov.u64 	%rd78, $str$3;
	cvta.global.u64 	%rd79, %rd78;
	add.u64 	%rd80, %SP, 0;
	{ // callseq 23, 0
	.param .b64 param0;
	st.param.b64 	[param0], %rd79;
	.param .b64 param1;
	st.param.b64 	[param1], %rd80;
	.param .b32 retval0;
	call.uni (retval0), 
	vprintf, 
	(
	param0, 
	param1
	);
	ld.param.b32 	%r191, [retval0];
	} // callseq 23
$L__BB3_49:
	setp.eq.s32 	%p40, %r64, 1;
	selp.u32 	%r193, 1, 0, %p40;
	add.s32 	%r65, %r58, %r193;
	setp.eq.s32 	%p41, %r64, 2;
	selp.u32 	%r194, 1, 0, %p41;
	add.s32 	%r66, %r59, %r194;
	add.s32 	%r67, %r62, %r4;
	add.s32 	%r68, %r63, %r38;
	ld.shared.u32 	%r69, [%r68];
	@%p20 bra 	$L__BB3_51;
	mov.b32 	%r195, 0;
	mov.b32 	%r196, 1;
	st.local.v4.u32 	[%rd2], {%r196, %r195, %r61, %r3};
	st.local.v4.u32 	[%rd2+16], {%r67, %r4, %r6, %r69};
	mov.u64 	%rd81, $str$3;
	cvta.global.u64 	%rd82, %rd81;
	add.u64 	%rd83, %SP, 0;
	{ // callseq 24, 0
	.param .b64 param0;
	st.param.b64 	[param0], %rd82;
	.param .b64 param1;
	st.param.b64 	[param1], %rd83;
	.param .b32 retval0;
	call.uni (retval0), 
	vprintf, 
	(
	param0, 
	param1
	);
	ld.param.b32 	%r197, [retval0];
	} // callseq 24
$L__BB3_51:
	setp.eq.s32 	%p43, %r69, 1;
	selp.u32 	%r199, 1, 0, %p43;
	add.s32 	%r70, %r65, %r199;
	setp.eq.s32 	%p44, %r69, 2;
	selp.u32 	%r200, 1, 0, %p44;
	add.s32 	%r71, %r66, %r200;
	setp.gt.s32 	%p45, %r69, 0;
	selp.u32 	%r201, 1, 0, %p45;
	add.s32 	%r72, %r60, %r201;
	add.s32 	%r202, %r68, %r38;
	ld.shared.u32 	%r73, [%r202];
	@%p20 bra 	$L__BB3_53;
	mov.b32 	%r203, 1;
	st.local.v4.u32 	[%rd2], {%r203, %r203, %r61, %r43};
	add.s32 	%r204, %r67, %r4;
	st.local.v4.u32 	[%rd2+16], {%r204, %r4, %r6, %r73};
	mov.u64 	%rd84, $str$3;
	cvta.global.u64 	%rd85, %rd84;
	add.u64 	%rd86, %SP, 0;
	{ // callseq 25, 0
	.param .b64 param0;
	st.param.b64 	[param0], %rd85;
	.param .b64 param1;
	st.param.b64 	[param1], %rd86;
	.param .b32 retval0;
	call.uni (retval0), 
	vprintf, 
	(
	param0, 
	param1
	);
	ld.param.b32 	%r205, [retval0];
	} // callseq 25
$L__BB3_53:
	setp.eq.s32 	%p47, %r72, 1;
	setp.eq.s32 	%p48, %r73, 1;
	selp.u32 	%r208, 1, 0, %p48;
	add.s32 	%r209, %r70, %r208;
	setp.eq.s32 	%p49, %r73, 2;
	selp.u32 	%r210, 1, 0, %p49;
	add.s32 	%r211, %r71, %r210;
	cvta.to.global.u64 	%rd87, %rd5;
	add.s32 	%r212, %r211, %r209;
	setp.gt.u32 	%p50, %r212, 3;
	selp.b32 	%r213, 0, %r56, %p47;
	selp.b32 	%r214, 0, %r213, %p50;
	setp.eq.s32 	%p51, %r212, 3;
	setp.eq.s32 	%p52, %r56, 0;
	setp.gt.u32 	%p53, %r211, 1;
	selp.b32 	%r215, 2, 1, %p53;
	selp.b32 	%r216, %r215, %r214, %p52;
	selp.b32 	%r217, %r216, %r214, %p51;
	add.s32 	%r218, %r74, %r8;
	rem.s32 	%r219, %r218, %r74;
	cvt.s64.s32 	%rd88, %r219;
	mad.lo.s64 	%rd89, %rd3, %rd88, %rd4;
	shl.b64 	%rd90, %rd89, 2;
	add.s64 	%rd91, %rd87, %rd90;
	st.global.u32 	[%rd91], %r217;
	ret;

}


// ===== COMPILED SASS (sm_100) =====

	.target	sm_100

	.elftype	@"ET_EXEC"


//--------------------- .note.nv.tkinfo           --------------------------
	.section	.note.nv.tkinfo,"",@"SHT_NOTE"
	.sectionflags	@"SHF_NOTE_NV_TKINFO"
	.tkinfo
        /*0018*/ 	.word	0x00000002
        /*0030*/ 	.string	""
        /*0030*/ 	.string	"ptxas"
        /*0030*/ 	.string	"Cuda compilation tools, release 13.0, V13.0.88"
        /*0030*/ 	.string	"Build cuda_13.0.r13.0/compiler.36424714_0"
        /*0030*/ 	.string	"-arch sm_100 -m 64 "



//--------------------- .note.nv.cuinfo           --------------------------
	.section	.note.nv.cuinfo,"",@"SHT_NOTE"
	.sectionflags	@"SHF_NOTE_NV_CUINFO"
        /*0018*/ 	.short	0x0002
        /*001a*/ 	.short	0x0064
        /*001c*/ 	.short	0x0082
	.zero		2


//--------------------- .nv.info                  --------------------------
	.section	.nv.info,"",@"SHT_CUDA_INFO"
	.align	4


	//----- nvinfo : EIATTR_REGCOUNT
	.align		4
        /*0000*/ 	.byte	0x04, 0x2f
        /*0002*/ 	.short	(.L_5 - .L_4)
	.align		4
.L_4:
        /*0004*/ 	.word	index@(_Z12init_kernel0Pii)
        /*0008*/ 	.word	0x0000000b


	//----- nvinfo : EIATTR_FRAME_SIZE
	.align		4
.L_5:
        /*000c*/ 	.byte	0x04, 0x11
        /*000e*/ 	.short	(.L_7 - .L_6)
	.align		4
.L_6:
        /*0010*/ 	.word	index@(_Z12init_kernel0Pii)
        /*0014*/ 	.word	0x00000000


	//----- nvinfo : EIATTR_REGCOUNT
	.align		4
.L_7:
        /*0018*/ 	.byte	0x04, 0x2f
        /*001a*/ 	.short	(.L_9 - .L_8)
	.align		4
.L_8:
        /*001c*/ 	.word	index@(_Z12life_kernel0PiS_iii)
        /*0020*/ 	.word	0x0000001a


	//----- nvinfo : EIATTR_FRAME_SIZE
	.align		4
.L_9:
        /*0024*/ 	.byte	0x04, 0x11
        /*0026*/ 	.short	(.L_11 - .L_10)
	.align		4
.L_10:
        /*0028*/ 	.word	index@(_Z12life_kernel0PiS_iii)
        /*002c*/ 	.word	0x00000000


	//----- nvinfo : EIATTR_REGCOUNT
	.align		4
.L_11:
        /*0030*/ 	.byte	0x04, 0x2f
        /*0032*/ 	.short	(.L_13 - .L_12)
	.align		4
.L_12:
        /*0034*/ 	.word	index@(_Z12init_kernel1Piiii)
        /*0038*/ 	.word	0x00000011


	//----- nvinfo : EIATTR_FRAME_SIZE
	.align		4
.L_13:
        /*003c*/ 	.byte	0x04, 0x11
        /*003e*/ 	.short	(.L_15 - .L_14)
	.align		4
.L_14:
        /*0040*/ 	.word	index@(_Z12init_kernel1Piiii)
        /*0044*/ 	.word	0x00000000


	//----- nvinfo : EIATTR_REGCOUNT
	.align		4
.L_15:
        /*0048*/ 	.byte	0x04, 0x2f
        /*004a*/ 	.short	(.L_17 - .L_16)
	.align		4
.L_16:
        /*004c*/ 	.word	index@(_Z12life_kernel1PiS_iii)
        /*0050*/ 	.word	0x0000002e


	//----- nvinfo : EIATTR_FRAME_SIZE
	.align		4
.L_17:
        /*0054*/ 	.byte	0x04, 0x11
        /*0056*/ 	.short	(.L_19 - .L_18)
	.align		4
.L_18:
        /*0058*/ 	.word	index@(_Z12life_kernel1PiS_iii)
        /*005c*/ 	.word	0x00000020


	//----- nvinfo : EIATTR_MIN_STACK_SIZE
	.align		4
.L_19:
        /*0060*/ 	.byte	0x04, 0x12
        /*0062*/ 	.short	(.L_21 - .L_20)
	.align		4
.L_20:
        /*0064*/ 	.word	index@(_Z12life_kernel1PiS_iii)
        /*0068*/ 	.word	0x00000020


	//----- nvinfo : EIATTR_MIN_STACK_SIZE
	.align		4
.L_21:
        /*006c*/ 	.byte	0x04, 0x12
        /*006e*/ 	.short	(.L_23 - .L_22)
	.align		4
.L_22:
        /*0070*/ 	.word	index@(_Z12init_kernel1Piiii)
        /*0074*/ 	.word	0x00000000


	//----- nvinfo : EIATTR_MIN_STACK_SIZE
	.align		4
.L_23:
        /*0078*/ 	.byte	0x04, 0x12
        /*007a*/ 	.short	(.L_25 - .L_24)
	.align		4
.L_24:
        /*007c*/ 	.word	index@(_Z12life_kernel0PiS_iii)
        /*0080*/ 	.word	0x00000000


	//----- nvinfo : EIATTR_MIN_STACK_SIZE
	.align		4
.L_25:
        /*0084*/ 	.byte	0x04, 0x12
        /*0086*/ 	.short	(.L_27 - .L_26)
	.align		4
.L_26:
        /*0088*/ 	.word	index@(_Z12init_kernel0Pii)
        /*008c*/ 	.word	0x00000000
.L_27:


//--------------------- .nv.compat                --------------------------
	.section	.nv.compat,"",@"SHT_CUDA_COMPAT_INFO"
	.align	4
        /*0000*/ 	.byte	0x02, 0x09, 0x00, 0x00, 0x02, 0x02, 0x01, 0x00, 0x02, 0x05, 0x05, 0x00, 0x03, 0x07, 0x01, 0x01
        /*0010*/ 	.byte	0x02, 0x03, 0x00, 0x00, 0x02, 0x06, 0x01, 0x00, 0x04, 0x0b, 0x08, 0x00, 0x09, 0x00, 0x00, 0x00
        /*0020*/ 	.byte	0x00, 0x00, 0x00, 0x00


//--------------------- .nv.info._Z12life_kernel1PiS_iii --------------------------
	.section	.nv.info._Z12life_kernel1PiS_iii,"",@"SHT_CUDA_INFO"
	.sectionflags	@""
	.align	4


	//----- nvinfo : EIATTR_CUDA_API_VERSION
	.align		4
        /*0000*/ 	.byte	0x04, 0x37
        /*0002*/ 	.short	(.L_29 - .L_28)
.L_28:
        /*0004*/ 	.word	0x00000082


	//----- nvinfo : EIATTR_KPARAM_INFO
	.align		4
.L_29:
        /*0008*/ 	.byte	0x04, 0x17
        /*000a*/ 	.short	(.L_31 - .L_30)
.L_30:
        /*000c*/ 	.word	0x00000000
        /*0010*/ 	.short	0x0004
        /*0012*/ 	.short	0x0018
        /*0014*/ 	.byte	0x00, 0xf0, 0x11, 0x00


	//----- nvinfo : EIATTR_KPARAM_INFO
	.align		4
.L_31:
        /*0018*/ 	.byte	0x04, 0x17
        /*001a*/ 	.short	(.L_33 - .L_32)
.L_32:
        /*001c*/ 	.word	0x00000000
        /*0020*/ 	.short	0x0003
        /*0022*/ 	.short	0x0014
        /*0024*/ 	.byte	0x00, 0xf0, 0x11, 0x00


	//----- nvinfo : EIATTR_KPARAM_INFO
	.align		4
.L_33:
        /*0028*/ 	.byte	0x04, 0x17
        /*002a*/ 	.short	(.L_35 - .L_34)
.L_34:
        /*002c*/ 	.word	0x00000000
        /*0030*/ 	.short	0x0002
        /*0032*/ 	.short	0x0010
        /*0034*/ 	.byte	0x00, 0xf0, 0x11, 0x00


	//----- nvinfo : EIATTR_KPARAM_INFO
	.align		4
.L_35:
        /*0038*/ 	.byte	0x04, 0x17
        /*003a*/ 	.short	(.L_37 - .L_36)
.L_36:
        /*003c*/ 	.word	0x00000000
        /*0040*/ 	.short	0x0001
        /*0042*/ 	.short	0x0008
        /*0044*/ 	.byte	0x00, 0xf5, 0x21, 0x00


	//----- nvinfo : EIATTR_KPARAM_INFO
	.align		4
.L_37:
        /*0048*/ 	.byte	0x04, 0x17
        /*004a*/ 	.short	(.L_39 - .L_38)
.L_38:
        /*004c*/ 	.word	0x00000000
        /*0050*/ 	.short	0x0000
        /*0052*/ 	.short	0x0000
        /*0054*/ 	.byte	0x00, 0xf5, 0x21, 0x00


	//----- nvinfo : EIATTR_SPARSE_MMA_MASK
	.align		4
.L_39:
        /*0058*/ 	.byte	0x03, 0x50
        /*005a*/ 	.short	0x0000


	//----- nvinfo : EIATTR_MAXREG_COUNT
	.align		4
        /*005c*/ 	.byte	0x03, 0x1b
        /*005e*/ 	.short	0x00ff


	//----- nvinfo : EIATTR_NUM_BARRIERS
	.align		4
        /*0060*/ 	.byte	0x02, 0x4c
        /*0062*/ 	.byte	0x01
	.zero		1


	//----- nvinfo : EIATTR_EXTERNS
	.align		4
        /*0064*/ 	.byte	0x04, 0x0f
        /*0066*/ 	.short	(.L_41 - .L_40)


	//   ....[0]....
	.align		4
.L_40:
        /*0068*/ 	.word	index@(vprintf)


	//----- nvinfo : EIATTR_MERCURY_ISA_VERSION
	.align		4
.L_41:
        /*006c*/ 	.byte	0x03, 0x5f
        /*006e*/ 	.short	0x0101


	//----- nvinfo : EIATTR_VRC_CTA_INIT_COUNT
	.align		4
        /*0070*/ 	.byte	0x02, 0x4a
	.zero		1
	.zero		1


	//----- nvinfo : EIATTR_SYSCALL_OFFSETS
	.align		4
        /*0074*/ 	.byte	0x04, 0x46
        /*0076*/ 	.short	(.L_43 - .L_42)


	//   ....[0]....
.L_42:
        /*0078*/ 	.word	0x00000aa0


	//   ....[1]....
        /*007c*/ 	.word	0x00000b30


	//   ....[2]....
        /*0080*/ 	.word	0x00000c00


	//   ....[3]....
        /*0084*/ 	.word	0x00000cb0


	//   ....[4]....
        /*0088*/ 	.word	0x00000d80


	//   ....[5]....
        /*008c*/ 	.word	0x00000e30


	//   ....[6]....
        /*0090*/ 	.word	0x00000f00


	//   ....[7]....
        /*0094*/ 	.word	0x00000fb0


	//   ....[8]....
        /*0098*/ 	.word	0x00001140


	//   ....[9]....
        /*009c*/ 	.word	0x000011f0


	//   ....[10]....
        /*00a0*/ 	.word	0x000012f0


	//   ....[11]....
        /*00a4*/ 	.word	0x000013a0


	//   ....[12]....
        /*00a8*/ 	.word	0x00001480


	//   ....[13]....
        /*00ac*/ 	.word	0x00001530


	//   ....[14]....
        /*00b0*/ 	.word	0x000015c0


	//   ....[15]....
        /*00b4*/ 	.word	0x00001690


	//   ....[16]....
        /*00b8*/ 	.word	0x00001700


	//   ....[17]....
        /*00bc*/ 	.word	0x000019e0


	//   ....[18]....
        /*00c0*/ 	.word	0x00001b80


	//   ....[19]....
        /*00c4*/ 	.word	0x00001dc0


	//   ....[20]....
        /*00c8*/ 	.word	0x000020b0


	//   ....[21]....
        /*00cc*/ 	.word	0x00002290


	//   ....[22]....
        /*00d0*/ 	.word	0x00002440


	//   ....[23]....
        /*00d4*/ 	.word	0x00002760


	//   ....[24]....
        /*00d8*/ 	.word	0x000029f0


	//   ....[25]....
        /*00dc*/ 	.word	0x00002c10


	//----- nvinfo : EIATTR_EXIT_INSTR_OFFSETS
	.align		4
.L_43:
        /*00e0*/ 	.byte	0x04, 0x1c
        /*00e2*/ 	.short	(.L_45 - .L_44)


	//   ....[0]....
.L_44:
        /*00e4*/ 	.word	0x00002fe0


	//----- nvinfo : EIATTR_CRS_STACK_SIZE
	.align		4
.L_45:
        /*00e8*/ 	.byte	0x04, 0x1e
        /*00ea*/ 	.short	(.L_47 - .L_46)
.L_46:
        /*00ec*/ 	.word	0x00000000


	//----- nvinfo : EIATTR_CBANK_PARAM_SIZE
	.align		4
.L_47:
        /*00f0*/ 	.byte	0x03, 0x19
        /*00f2*/ 	.short	0x001c


	//----- nvinfo : EIATTR_PARAM_CBANK
	.align		4
        /*00f4*/ 	.byte	0x04, 0x0a
        /*00f6*/ 	.short	(.L_49 - .L_48)
	.align		4
.L_48:
        /*00f8*/ 	.word	index@(.nv.constant0._Z12life_kernel1PiS_iii)
        /*00fc*/ 	.short	0x0380
        /*00fe*/ 	.short	0x001c


	//----- nvinfo : EIATTR_SW_WAR
	.align		4
.L_49:
        /*0100*/ 	.byte	0x04, 0x36
        /*0102*/ 	.short	(.L_51 - .L_50)
.L_50:
        /*0104*/ 	.word	0x00000008
.L_51:


//--------------------- .nv.info._Z12init_kernel1Piiii --------------------------
	.section	.nv.info._Z12init_kernel1Piiii,"",@"SHT_CUDA_INFO"
	.sectionflags	@""
	.align	4


	//----- nvinfo : EIATTR_CUDA_API_VERSION
	.align		4
        /*0000*/ 	.byte	0x04, 0x37
        /*0002*/ 	.short	(.L_53 - .L_52)
.L_52:
        /*0004*/ 	.word	0x00000082


	//----- nvinfo : EIATTR_KPARAM_INFO
	.align		4
.L_53:
        /*0008*/ 	.byte	0x04, 0x17
        /*000a*/ 	.short	(.L_55 - .L_54)
.L_54:
        /*000c*/ 	.word	0x00000000
        /*0010*/ 	.short	0x0003
        /*0012*/ 	.short	0x0010
        /*0014*/ 	.byte	0x00, 0xf0, 0x11, 0x00


	//----- nvinfo : EIATTR_KPARAM_INFO
	.align		4
.L_55:
        /*0018*/ 	.byte	0x04, 0x17
        /*001a*/ 	.short	(.L_57 - .L_56)
.L_56:
        /*001c*/ 	.word	0x00000000
        /*0020*/ 	.short	0x0002
        /*0022*/ 	.short	0x000c
        /*0024*/ 	.byte	0x00, 0xf0, 0x11, 0x00


	//----- nvinfo : EIATTR_KPARAM_INFO
	.align		4
.L_57:
        /*0028*/ 	.byte	0x04, 0x17
        /*002a*/ 	.short	(.L_59 - .L_58)
.L_58:
        /*002c*/ 	.word	0x00000000
        /*0030*/ 	.short	0x0001
        /*0032*/ 	.short	0x0008
        /*0034*/ 	.byte	0x00, 0xf0, 0x11, 0x00


	//----- nvinfo : EIATTR_KPARAM_INFO
	.align		4
.L_59:
        /*0038*/ 	.byte	0x04, 0x17
        /*003a*/ 	.short	(.L_61 - .L_60)
.L_60:
        /*003c*/ 	.word	0x00000000
        /*0040*/ 	.short	0x0000
        /*0042*/ 	.short	0x0000
        /*0044*/ 	.byte	0x00, 0xf5, 0x21, 0x00


	//----- nvinfo : EIATTR_SPARSE_MMA_MASK
	.align		4
.L_61:
        /*0048*/ 	.byte	0x03, 0x50
        /*004a*/ 	.short	0x0000


	//----- nvinfo : EIATTR_MAXREG_COUNT
	.align		4
        /*004c*/ 	.byte	0x03, 0x1b
        /*004e*/ 	.short	0x00ff


	//----- nvinfo : EIATTR_MERCURY_ISA_VERSION
	.align		4
        /*0050*/ 	.byte	0x03, 0x5f
        /*0052*/ 	.short	0x0101


	//----- nvinfo : EIATTR_VRC_CTA_INIT_COUNT
	.align		4
        /*0054*/ 	.byte	0x02, 0x4a
	.zero		1
	.zero		1


	//----- nvinfo : EIATTR_EXIT_INSTR_OFFSETS
	.align		4
        /*0058*/ 	.byte	0x04, 0x1c
        /*005a*/ 	.short	(.L_63 - .L_62)


	//   ....[0]....
.L_62:
        /*005c*/ 	.word	0x000004f0


	//----- nvinfo : EIATTR_CBANK_PARAM_SIZE
	.align		4
.L_63:
        /*0060*/ 	.byte	0x03, 0x19
        /*0062*/ 	.short	0x0014


	//----- nvinfo : EIATTR_PARAM_CBANK
	.align		4
        /*0064*/ 	.byte	0x04, 0x0a
        /*0066*/ 	.short	(.L_65 - .L_64)
	.align		4
.L_64:
        /*0068*/ 	.word	index@(.nv.constant0._Z12init_kernel1Piiii)
        /*006c*/ 	.short	0x0380
        /*006e*/ 	.short	0x0014


	//----- nvinfo : EIATTR_SW_WAR
	.align		4
.L_65:
        /*0070*/ 	.byte	0x04, 0x36
        /*0072*/ 	.short	(.L_67 - .L_66)
.L_66:
        /*0074*/ 	.word	0x00000008
.L_67:


//--------------------- .nv.info._Z12life_kernel0PiS_iii --------------------------
	.section	.nv.info._Z12life_kernel0PiS_iii,"",@"SHT_CUDA_INFO"
	.sectionflags	@""
	.align	4


	//----- nvinfo : EIATTR_CUDA_API_VERSION
	.align		4
        /*0000*/ 	.byte	0x04, 0x37
        /*0002*/ 	.short	(.L_69 - .L_68)
.L_68:
        /*0004*/ 	.word	0x00000082


	//----- nvinfo : EIATTR_KPARAM_INFO
	.align		4
.L_69:
        /*0008*/ 	.byte	0x04, 0x17
        /*000a*/ 	.short	(.L_71 - .L_70)
.L_70:
        /*000c*/ 	.word	0x00000000
        /*0010*/ 	.short	0x0004
        /*0012*/ 	.short	0x0018
        /*0014*/ 	.byte	0x00, 0xf0, 0x11, 0x00


	//----- nvinfo : EIATTR_KPARAM_INFO
	.align		4
.L_71:
        /*0018*/ 	.byte	0x04, 0x17
        /*001a*/ 	.short	(.L_73 - .L_72)
.L_72:
        /*001c*/ 	.word	0x00000000
        /*0020*/ 	.short	0x0003
        /*0022*/ 	.short	0x0014
        /*0024*/ 	.byte	0x00, 0xf0, 0x11, 0x00


	//----- nvinfo : EIATTR_KPARAM_INFO
	.align		4
.L_73:
        /*0028*/ 	.byte	0x04, 0x17
        /*002a*/ 	.short	(.L_75 - .L_74)
.L_74:
        /*002c*/ 	.word	0x00000000
        /*0030*/ 	.short	0x0002
        /*0032*/ 	.short	0x0010
        /*0034*/ 	.byte	0x00, 0xf0, 0x11, 0x00


	//----- nvinfo : EIATTR_KPARAM_INFO
	.align		4
.L_75:
        /*0038*/ 	.byte	0x04, 0x17
        /*003a*/ 	.short	(.L_77 - .L_76)
.L_76:
        /*003c*/ 	.word	0x00000000
        /*0040*/ 	.short	0x0001
        /*0042*/ 	.short	0x0008
        /*0044*/ 	.byte	0x00, 0xf5, 0x21, 0x00


	//----- nvinfo : EIATTR_KPARAM_INFO
	.align		4
.L_77:
        /*0048*/ 	.byte	0x04, 0x17
        /*004a*/ 	.short	(.L_79 - .L_78)
.L_78:
        /*004c*/ 	.word	0x00000000
        /*0050*/ 	.short	0x0000
        /*0052*/ 	.short	0x0000
        /*0054*/ 	.byte	0x00, 0xf5, 0x21, 0x00


	//----- nvinfo : EIATTR_SPARSE_MMA_MASK
	.align		4
.L_79:
        /*0058*/ 	.byte	0x03, 0x50
        /*005a*/ 	.short	0x0000


	//----- nvinfo : EIATTR_MAXREG_COUNT
	.align		4
        /*005c*/ 	.byte	0x03, 0x1b
        /*005e*/ 	.short	0x00ff


	//----- nvinfo : EIATTR_MERCURY_ISA_VERSION
	.align		4
        /*0060*/ 	.byte	0x03, 0x5f
        /*0062*/ 	.short	0x0101


	//----- nvinfo : EIATTR_VRC_CTA_INIT_COUNT
	.align		4
        /*0064*/ 	.byte	0x02, 0x4a
	.zero		1
	.zero		1


	//----- nvinfo : EIATTR_EXIT_INSTR_OFFSETS
	.align		4
        /*0068*/ 	.byte	0x04, 0x1c
        /*006a*/ 	.short	(.L_81 - .L_80)


	//   ....[0]....
.L_80:
        /*006c*/ 	.word	0x00000f40


	//----- nvinfo : EIATTR_CBANK_PARAM_SIZE
	.align		4
.L_81:
        /*0070*/ 	.byte	0x03, 0x19
        /*0072*/ 	.short	0x001c


	//----- nvinfo : EIATTR_PARAM_CBANK
	.align		4
        /*0074*/ 	.byte	0x04, 0x0a
        /*0076*/ 	.short	(.L_83 - .L_82)
	.align		4
.L_82:
        /*0078*/ 	.word	index@(.nv.constant0._Z12life_kernel0PiS_iii)
        /*007c*/ 	.short	0x0380
        /*007e*/ 	.short	0x001c


	//----- nvinfo : EIATTR_SW_WAR
	.align		4
.L_83:
        /*0080*/ 	.byte	0x04, 0x36
        /*0082*/ 	.short	(.L_85 - .L_84)
.L_84:
        /*0084*/ 	.word	0x00000008
.L_85:


//--------------------- .nv.info._Z12init_kernel0Pii --------------------------
	.section	.nv.info._Z12init_kernel0Pii,"",@"SHT_CUDA_INFO"
	.sectionflags	@""
	.align	4


	//----- nvinfo : EIATTR_CUDA_API_VERSION
	.align		4
        /*0000*/ 	.byte	0x04, 0x37
        /*0002*/ 	.short	(.L_87 - .L_86)
.L_86:
        /*0004*/ 	.word	0x00000082


	//----- nvinfo : EIATTR_KPARAM_INFO
	.align		4
.L_87:
        /*0008*/ 	.byte	0x04, 0x17
        /*000a*/ 	.short	(.L_89 - .L_88)
.L_88:
        /*000c*/ 	.word	0x00000000
        /*0010*/ 	.short	0x0001
        /*0012*/ 	.short	0x0008
        /*0014*/ 	.byte	0x00, 0xf0, 0x11, 0x00


	//----- nvinfo : EIATTR_KPARAM_INFO
	.align		4
.L_89:
        /*0018*/ 	.byte	0x04, 0x17
        /*001a*/ 	.short	(.L_91 - .L_90)
.L_90:
        /*001c*/ 	.word	0x00000000
        /*0020*/ 	.short	0x0000
        /*0022*/ 	.short	0x0000
        /*0024*/ 	.byte	0x00, 0xf5, 0x21, 0x00


	//----- nvinfo : EIATTR_SPARSE_MMA_MASK
	.align		4
.L_91:
        /*0028*/ 	.byte	0x03, 0x50
        /*002a*/ 	.short	0x0000


	//----- nvinfo : EIATTR_MAXREG_COUNT
	.align		4
        /*002c*/ 	.byte	0x03, 0x1b
        /*002e*/ 	.short	0x00ff


	//----- nvinfo : EIATTR_MERCURY_ISA_VERSION
	.align		4
        /*0030*/ 	.byte	0x03, 0x5f
        /*0032*/ 	.short	0x0101


	//----- nvinfo : EIATTR_VRC_CTA_INIT_COUNT
	.align		4
        /*0034*/ 	.byte	0x02, 0x4a
	.zero		1
	.zero		1


	//----- nvinfo : EIATTR_EXIT_INSTR_OFFSETS
	.align		4
        /*0038*/ 	.byte	0x04, 0x1c
        /*003a*/ 	.short	(.L_93 - .L_92)


	//   ....[0]....
.L_92:
        /*003c*/ 	.word	0x000001b0


	//----- nvinfo : EIATTR_CBANK_PARAM_SIZE
	.align		4
.L_93:
        /*0040*/ 	.byte	0x03, 0x19
        /*0042*/ 	.short	0x000c


	//----- nvinfo : EIATTR_PARAM_CBANK
	.align		4
        /*0044*/ 	.byte	0x04, 0x0a
        /*0046*/ 	.short	(.L_95 - .L_94)
	.align		4
.L_94:
        /*0048*/ 	.word	index@(.nv.constant0._Z12init_kernel0Pii)
        /*004c*/ 	.short	0x0380
        /*004e*/ 	.short	0x000c


	//----- nvinfo : EIATTR_SW_WAR
	.align		4
.L_95:
        /*0050*/ 	.byte	0x04, 0x36
        /*0052*/ 	.short	(.L_97 - .L_96)
.L_96:
        /*0054*/ 	.word	0x00000008
.L_97:


//--------------------- .nv.callgraph             --------------------------
	.section	.nv.callgraph,"",@"SHT_CUDA_CALLGRAPH"
	.align	4
	.sectionentsize	8
	.align		4
        /*0000*/ 	.word	0x00000000
	.align		4
        /*0004*/ 	.word	0xffffffff
	.align		4
        /*0008*/ 	.word	index@(_Z12life_kernel1PiS_iii)
	.align		4
        /*000c*/ 	.word	index@(vprintf)
	.align		4
        /*0010*/ 	.word	0x00000000
	.align		4
        /*0014*/ 	.word	0xfffffffe
	.align		4
        /*0018*/ 	.word	0x00000000
	.align		4
        /*001c*/ 	.word	0xfffffffd
	.align		4
        /*0020*/ 	.word	0x00000000
	.align		4
        /*0024*/ 	.word	0xfffffffc


//--------------------- .nv.constant4             --------------------------
	.section	.nv.constant4,"a",@progbits
	.align	8
	.align		8
.nv.constant4:
        /*0000*/ 	.dword	vprintf
	.align		8
        /*0008*/ 	.dword	$str
	.align		8
        /*0010*/ 	.dword	$str$1
	.align		8
        /*0018*/ 	.dword	$str$2
	.align		8
        /*0020*/ 	.dword	$str$3


//--------------------- .text._Z12life_kernel1PiS_iii --------------------------
	.section	.text._Z12life_kernel1PiS_iii,"ax",@progbits
	.align	128
        .global         _Z12life_kernel1PiS_iii
        .type           _Z12life_kernel1PiS_iii,@function
        .size           _Z12life_kernel1PiS_iii,(.L_x_63 - _Z12life_kernel1PiS_iii)
        .other          _Z12life_kernel1PiS_iii,@"STO_CUDA_ENTRY STV_DEFAULT"
_Z12life_kernel1PiS_iii:
.text._Z12life_kernel1PiS_iii:
[----:B------:R-:W0:Y:S08]  /*0000*/  LDC R1, c[0x0][0x37c] ;  /* 0x0000df00ff017b82 */ /* 0x000e300000000800 */
[----:B------:R-:W1:Y:S01]  /*0010*/  LDC R13, c[0x0][0x390] ;  /* 0x0000e400ff0d7b82 */ /* 0x000e620000000800 */
[----:B------:R-:W2:Y:S01]  /*0020*/  S2R R0, SR_TID.X ;  /* 0x0000000000007919 */ /* 0x000ea20000002100 */
[----:B------:R-:W3:Y:S01]  /*0030*/  LDCU UR9, c[0x0][0x2fc] ;  /* 0x00005f80ff0977ac */ /* 0x000ee20008000800 */
[----:B0-----:R-:W-:Y:S01]  /*0040*/  VIADD R1, R1, 0xffffffe0 ;  /* 0xffffffe001017836 */ /* 0x001fe20000000000 */
[----:B------:R-:W0:Y:S01]  /*0050*/  S2R R23, SR_TID.Y ;  /* 0x0000000000177919 */ /* 0x000e220000002200 */
[----:B------:R-:W4:Y:S03]  /*0060*/  LDCU UR6, c[0x0][0x398] ;  /* 0x00007300ff0677ac */ /* 0x000f260008000800 */
[----:B------:R-:W5:Y:S01]  /*0070*/  LDC R8, c[0x0][0x394] ;  /* 0x0000e500ff087b82 */ /* 0x000f620000000800 */
[----:B------:R-:W3:Y:S01]  /*0080*/  LDCU.64 UR10, c[0x0][0x380] ;  /* 0x00007000ff0a77ac */ /* 0x000ee20008000a00 */
[----:B------:R-:W3:Y:S06]  /*0090*/  LDCU.64 UR36, c[0x0][0x358] ;  /* 0x00006b00ff2477ac */ /* 0x000eec0008000a00 */
[----:B------:R-:W3:Y:S01]  /*00a0*/  LDC R25, c[0x0][0x360] ;  /* 0x0000d800ff197b82 */ /* 0x000ee20000000800 */
[----:B-1----:R-:W-:-:S07]  /*00b0*/  IABS R6, R13 ;  /* 0x0000000d00067213 */ /* 0x002fce0000000000 */
[----:B------:R-:W1:Y:S01]  /*00c0*/  S2UR UR38, SR_CTAID.Y ;  /* 0x00000000002679c3 */ /* 0x000e620000002600 */
[----:B----4-:R-:W-:Y:S01]  /*00d0*/  USHF.R.S32.HI UR4, URZ, 0x1f, UR6 ;  /* 0x0000001fff047899 */ /* 0x010fe20008011406 */
[----:B------:R-:W4:Y:S03]  /*00e0*/  I2F.RP R4, R6 ;  /* 0x0000000600047306 */ /* 0x000f260000209400 */
[----:B------:R-:W-:Y:S01]  /*00f0*/  USHF.R.U32.HI UR7, URZ, 0x2, UR4 ;  /* 0x00000002ff077899 */ /* 0x000fe20008011604 */
[----:B-----5:R-:W-:Y:S02]  /*0100*/  IABS R9, R8 ;  /* 0x0000000800097213 */ /* 0x020fe40000000000 */
[----:B------:R-:W1:Y:S01]  /*0110*/  LDC R26, c[0x0][0x364] ;  /* 0x0000d900ff1a7b82 */ /* 0x000e620000000800 */
[----:B--2---:R-:W-:Y:S01]  /*0120*/  ISETP.GE.AND P2, PT, R0, RZ, PT ;  /* 0x000000ff0000720c */ /* 0x004fe20003f46270 */
[----:B------:R-:W-:Y:S01]  /*0130*/  USHF.R.U64 UR6, UR6, 0x2, UR4 ;  /* 0x0000000206067899 */ /* 0x000fe20008001204 */
[----:B------:R-:W2:Y:S08]  /*0140*/  I2F.RP R7, R9 ;  /* 0x0000000900077306 */ /* 0x000eb00000209400 */
[----:B----4-:R-:W4:Y:S08]  /*0150*/  MUFU.RCP R4, R4 ;  /* 0x0000000400047308 */ /* 0x010f300000001000 */
[----:B--2---:R-:W2:Y:S01]  /*0160*/  MUFU.RCP R7, R7 ;  /* 0x0000000700077308 */ /* 0x004ea20000001000 */
[----:B-1----:R-:W-:-:S02]  /*0170*/  IMAD R11, R26, UR38, RZ ;  /* 0x000000261a0b7c24 */ /* 0x002fc4000f8e02ff */
[----:B----4-:R-:W-:Y:S01]  /*0180*/  VIADD R2, R4, 0xffffffe ;  /* 0x0ffffffe04027836 */ /* 0x010fe20000000000 */
[----:B------:R-:W-:-:S04]  /*0190*/  IABS R4, R0 ;  /* 0x0000000000047213 */ /* 0x000fc80000000000 */
[----:B------:R1:W4:Y:S01]  /*01a0*/  F2I.FTZ.U32.TRUNC.NTZ R3, R2 ;  /* 0x0000000200037305 */ /* 0x000322000021f000 */
[----:B--2---:R-:W-:Y:S02]  /*01b0*/  VIADD R5, R7, 0xffffffe ;  /* 0x0ffffffe07057836 */ /* 0x004fe40000000000 */
[----:B0-----:R-:W-:Y:S02]  /*01c0*/  IMAD.IADD R7, R11, 0x1, R23 ;  /* 0x000000010b077824 */ /* 0x001fe400078e0217 */
[----:B-1----:R-:W-:-:S03]  /*01d0*/  IMAD.MOV.U32 R2, RZ, RZ, RZ ;  /* 0x000000ffff027224 */ /* 0x002fc600078e00ff */
[----:B------:R-:W0:Y:S01]  /*01e0*/  F2I.FTZ.U32.TRUNC.NTZ R5, R5 ;  /* 0x0000000500057305 */ /* 0x000e22000021f000 */
[----:B------:R-:W-:Y:S02]  /*01f0*/  IABS R12, R7 ;  /* 0x00000007000c7213 */ /* 0x000fe40000000000 */
[----:B------:R-:W-:Y:S01]  /*0200*/  ISETP.GE.AND P4, PT, R7, RZ, PT ;  /* 0x000000ff0700720c */ /* 0x000fe20003f86270 */
[----:B----4-:R-:W-:-:S04]  /*0210*/  IMAD.MOV R15, RZ, RZ, -R3 ;  /* 0x000000ffff0f7224 */ /* 0x010fc800078e0a03 */
[----:B------:R-:W-:-:S04]  /*0220*/  IMAD R15, R15, R6, RZ ;  /* 0x000000060f0f7224 */ /* 0x000fc800078e02ff */
[----:B------:R-:W-:Y:S01]  /*0230*/  IMAD.HI.U32 R2, R3, R15, R2 ;  /* 0x0000000f03027227 */ /* 0x000fe200078e0002 */
[----:B0-----:R-:W-:-:S03]  /*0240*/  IADD3 R10, PT, PT, RZ, -R5, RZ ;  /* 0x80000005ff0a7210 */ /* 0x001fc60007ffe0ff */
[----:B------:R-:W-:Y:S02]  /*0250*/  IMAD.MOV.U32 R15, RZ, RZ, R4 ;  /* 0x000000ffff0f7224 */ /* 0x000fe400078e0004 */
[----:B------:R-:W-:Y:S02]  /*0260*/  IMAD.MOV.U32 R4, RZ, RZ, RZ ;  /* 0x000000ffff047224 */ /* 0x000fe400078e00ff */
[----:B------:R-:W-:Y:S02]  /*0270*/  IMAD R3, R10, R9, RZ ;  /* 0x000000090a037224 */ /* 0x000fe400078e02ff */
[----:B------:R-:W-:-:S04]  /*0280*/  IMAD.HI.U32 R2, R2, R15, RZ ;  /* 0x0000000f02027227 */ /* 0x000fc800078e00ff */
[----:B------:R-:W-:Y:S01]  /*0290*/  IMAD.HI.U32 R10, R5, R3, R4 ;  /* 0x00000003050a7227 */ /* 0x000fe200078e0004 */
[----:B------:R-:W-:Y:S02]  /*02a0*/  MOV R4, R12 ;  /* 0x0000000c00047202 */ /* 0x000fe40000000f00 */
[----:B------:R-:W-:Y:S01]  /*02b0*/  LOP3.LUT R12, RZ, R8, RZ, 0x33, !PT ;  /* 0x00000008ff0c7212 */ /* 0x000fe200078e33ff */
[----:B------:R-:W-:Y:S02]  /*02c0*/  IMAD.MOV R2, RZ, RZ, -R2 ;  /* 0x000000ffff027224 */ /* 0x000fe400078e0a02 */
[----:B------:R-:W-:-:S04]  /*02d0*/  IMAD.HI.U32 R3, R10, R4, RZ ;  /* 0x000000040a037227 */ /* 0x000fc800078e00ff */
[----:B------:R-:W-:Y:S02]  /*02e0*/  IMAD.MOV R3, RZ, RZ, -R3 ;  /* 0x000000ffff037224 */ /* 0x000fe400078e0a03 */
[C---:B------:R-:W-:Y:S02]  /*02f0*/  IMAD R2, R6.reuse, R2, R15 ;  /* 0x0000000206027224 */ /* 0x040fe400078e020f */
[C---:B------:R-:W-:Y:S02]  /*0300*/  IMAD R4, R9.reuse, R3, R4 ;  /* 0x0000000309047224 */ /* 0x040fe400078e0204 */
[----:B------:R-:W-:Y:S01]  /*0310*/  IMAD.MOV.U32 R3, RZ, RZ, RZ ;  /* 0x000000ffff037224 */ /* 0x000fe200078e00ff */
[----:B------:R-:W-:Y:S02]  /*0320*/  ISETP.GT.U32.AND P0, PT, R6, R2, PT ;  /* 0x000000020600720c */ /* 0x000fe40003f04070 */
[----:B------:R-:W-:-:S11]  /*0330*/  ISETP.GT.U32.AND P1, PT, R9, R4, PT ;  /* 0x000000040900720c */ /* 0x000fd60003f24070 */
[----:B------:R-:W-:Y:S02]  /*0340*/  @!P0 IMAD.IADD R2, R2, 0x1, -R6 ;  /* 0x0000000102028824 */ /* 0x000fe400078e0a06 */
[----:B------:R-:W-:Y:S01]  /*0350*/  @!P1 IMAD.IADD R4, R4, 0x1, -R9 ;  /* 0x0000000104049824 */ /* 0x000fe200078e0a09 */
[----:B------:R-:W-:Y:S02]  /*0360*/  ISETP.NE.AND P1, PT, R13, RZ, PT ;  /* 0x000000ff0d00720c */ /* 0x000fe40003f25270 */
[----:B------:R-:W-:Y:S02]  /*0370*/  ISETP.GT.U32.AND P0, PT, R6, R2, PT ;  /* 0x000000020600720c */ /* 0x000fe40003f04070 */
[----:B------:R-:W-:-:S11]  /*0380*/  ISETP.GT.U32.AND P3, PT, R9, R4, PT ;  /* 0x000000040900720c */ /* 0x000fd60003f64070 */
[----:B------:R-:W-:Y:S02]  /*0390*/  @!P0 IADD3 R2, PT, PT, R2, -R6, RZ ;  /* 0x8000000602028210 */ /* 0x000fe40007ffe0ff */
[----:B------:R-:W-:Y:S01]  /*03a0*/  @!P3 IMAD.IADD R4, R4, 0x1, -R9 ;  /* 0x000000010404b824 */ /* 0x000fe200078e0a09 */
[----:B------:R-:W-:Y:S02]  /*03b0*/  ISETP.NE.AND P0, PT, R8, RZ, PT ;  /* 0x000000ff0800720c */ /* 0x000fe40003f05270 */
[----:B------:R-:W-:Y:S01]  /*03c0*/  @!P2 IMAD.MOV R2, RZ, RZ, -R2 ;  /* 0x000000ffff02a224 */ /* 0x000fe200078e0a02 */
[----:B------:R-:W-:Y:S01]  /*03d0*/  @!P1 LOP3.LUT R2, RZ, R13, RZ, 0x33, !PT ;  /* 0x0000000dff029212 */ /* 0x000fe200078e33ff */
[----:B------:R-:W-:-:S05]  /*03e0*/  @!P4 IMAD.MOV R4, RZ, RZ, -R4 ;  /* 0x000000ffff04c224 */ /* 0x000fca00078e0a04 */
[----:B------:R-:W-:-:S05]  /*03f0*/  SEL R5, R12, R4, !P0 ;  /* 0x000000040c057207 */ /* 0x000fca0004000000 */
[C---:B------:R-:W-:Y:S02]  /*0400*/  IMAD R7, R5.reuse, UR7, RZ ;  /* 0x0000000705077c24 */ /* 0x040fe4000f8e02ff */
[----:B------:R-:W-:-:S05]  /*0410*/  IMAD.WIDE.U32 R4, R5, UR6, R2 ;  /* 0x0000000605047c25 */ /* 0x000fca000f8e0002 */
[----:B------:R-:W-:Y:S02]  /*0420*/  IADD3 R5, PT, PT, R5, R7, RZ ;  /* 0x0000000705057210 */ /* 0x000fe40007ffe0ff */
[----:B---3--:R-:W-:-:S04]  /*0430*/  LEA R6, P1, R4, UR10, 0x2 ;  /* 0x0000000a04067c11 */ /* 0x008fc8000f8210ff */
[----:B------:R-:W-:-:S06]  /*0440*/  LEA.HI.X R7, R4, UR11, R5, 0x2, P1 ;  /* 0x0000000b04077c11 */ /* 0x000fcc00088f1405 */
[----:B------:R-:W2:Y:S01]  /*0450*/  LDG.E R7, desc[UR36][R6.64] ;  /* 0x0000002406077981 */ /* 0x000ea2000c1e1900 */
[----:B------:R-:W0:Y:S01]  /*0460*/  S2UR UR5, SR_CgaCtaId ;  /* 0x00000000000579c3 */ /* 0x000e220000008800 */
[C---:B------:R-:W-:Y:S01]  /*0470*/  IMAD R5, R23.reuse, R25, R25 ;  /* 0x0000001917057224 */ /* 0x040fe200078e0219 */
[----:B------:R-:W-:Y:S01]  /*0480*/  UMOV UR4, 0x400 ;  /* 0x0000040000047882 */ /* 0x000fe20000000000 */
[----:B------:R-:W1:Y:S01]  /*0490*/  LDCU UR8, c[0x0][0x2f8] ;  /* 0x00005f00ff0877ac */ /* 0x000e620008000800 */
[----:B------:R-:W-:Y:S01]  /*04a0*/  ISETP.NE.AND P2, PT, R23, RZ, PT ;  /* 0x000000ff1700720c */ /* 0x000fe20003f45270 */
[----:B------:R-:W-:Y:S01]  /*04b0*/  IMAD.IADD R5, R5, 0x1, R0 ;  /* 0x0000000105057824 */ /* 0x000fe200078e0200 */
[----:B------:R-:W-:Y:S01]  /*04c0*/  BSSY.RECONVERGENT B0, `(.L_x_0) ;  /* 0x0000020000007945 */ /* 0x000fe20003800200 */
[----:B------:R-:W-:Y:S02]  /*04d0*/  VIADD R4, R26, 0xffffffff ;  /* 0xffffffff1a047836 */ /* 0x000fe40000000000 */
[----:B------:R-:W-:-:S03]  /*04e0*/  VIADD R13, R23, 0x1 ;  /* 0x00000001170d7836 */ /* 0x000fc60000000000 */
[----:B------:R-:W-:Y:S02]  /*04f0*/  ISETP.NE.AND P1, PT, R23, R4, PT ;  /* 0x000000041700720c */ /* 0x000fe40003f25270 */
[----:B-1----:R-:W-:Y:S01]  /*0500*/  IADD3 R41, P3, PT, R1, UR8, RZ ;  /* 0x0000000801297c10 */ /* 0x002fe2000ff7e0ff */
[----:B0-----:R-:W-:-:S04]  /*0510*/  ULEA UR4, UR5, UR4, 0x18 ;  /* 0x0000000405047291 */ /* 0x001fc8000f8ec0ff */
[----:B------:R-:W-:Y:S02]  /*0520*/  IMAD.X R40, RZ, RZ, UR9, P3 ;  /* 0x00000009ff287e24 */ /* 0x000fe400098e06ff */
[----:B------:R-:W-:-:S05]  /*0530*/  LEA R14, R5, UR4, 0x2 ;  /* 0x00000004050e7c11 */ /* 0x000fca000f8e10ff */
[----:B--2---:R0:W-:Y:S01]  /*0540*/  STS [R14], R7 ;  /* 0x000000070e007388 */ /* 0x0041e20000000800 */
[----:B------:R-:W-:Y:S05]  /*0550*/  @P2 BRA `(.L_x_1) ;  /* 0x0000000000582947 */ /* 0x000fea0003800000 */
[----:B------:R-:W-:-:S04]  /*0560*/  IADD3 R6, PT, PT, R11, -0x1, R8 ;  /* 0xffffffff0b067810 */ /* 0x000fc80007ffe008 */
[----:B------:R-:W-:Y:S02]  /*0570*/  IABS R5, R6 ;  /* 0x0000000600057213 */ /* 0x000fe40000000000 */
[----:B------:R-:W-:-:S03]  /*0580*/  ISETP.GE.AND P3, PT, R6, RZ, PT ;  /* 0x000000ff0600720c */ /* 0x000fc60003f66270 */
[----:B------:R-:W-:-:S05]  /*0590*/  IMAD.HI.U32 R4, R10, R5, RZ ;  /* 0x000000050a047227 */ /* 0x000fca00078e00ff */
[----:B------:R-:W-:-:S05]  /*05a0*/  IADD3 R4, PT, PT, -R4, RZ, RZ ;  /* 0x000000ff04047210 */ /* 0x000fca0007ffe1ff */
[----:B------:R-:W-:-:S05]  /*05b0*/  IMAD R4, R9, R4, R5 ;  /* 0x0000000409047224 */ /* 0x000fca00078e0205 */
[----:B------:R-:W-:-:S13]  /*05c0*/  ISETP.GT.U32.AND P2, PT, R9, R4, PT ;  /* 0x000000040900720c */ /* 0x000fda0003f44070 */
[----:B------:R-:W-:-:S05]  /*05d0*/  @!P2 IMAD.IADD R4, R4, 0x1, -R9 ;  /* 0x000000010404a824 */ /* 0x000fca00078e0a09 */
[----:B------:R-:W-:-:S13]  /*05e0*/  ISETP.GT.U32.AND P2, PT, R9, R4, PT ;  /* 0x000000040900720c */ /* 0x000fda0003f44070 */
[----:B------:R-:W-:-:S04]  /*05f0*/  @!P2 IMAD.IADD R4, R4, 0x1, -R9 ;  /* 0x000000010404a824 */ /* 0x000fc800078e0a09 */
[----:B------:R-:W-:-:S05]  /*0600*/  @!P3 IMAD.MOV R4, RZ, RZ, -R4 ;  /* 0x000000ffff04b224 */ /* 0x000fca00078e0a04 */
[----:B------:R-:W-:-:S04]  /*0610*/  SEL R5, R12, R4, !P0 ;  /* 0x000000040c057207 */ /* 0x000fc80004000000 */
[----:B------:R-:W-:Y:S01]  /*0620*/  SHF.R.S32.HI R6, RZ, 0x1f, R5 ;  /* 0x0000001fff067819 */ /* 0x000fe20000011405 */
[C---:B0-----:R-:W-:Y:S02]  /*0630*/  IMAD R7, R5.reuse, UR7, RZ ;  /* 0x0000000705077c24 */ /* 0x041fe4000f8e02ff */
[----:B------:R-:W-:-:S04]  /*0640*/  IMAD.WIDE.U32 R4, R5, UR6, R2 ;  /* 0x0000000605047c25 */ /* 0x000fc8000f8e0002 */
[----:B------:R-:W-:Y:S01]  /*0650*/  IMAD R7, R6, UR6, R7 ;  /* 0x0000000606077c24 */ /* 0x000fe2000f8e0207 */
[----:B------:R-:W-:-:S03]  /*0660*/  LEA R6, P2, R4, UR10, 0x2 ;  /* 0x0000000a04067c11 */ /* 0x000fc6000f8410ff */
[----:B------:R-:W-:-:S05]  /*0670*/  IMAD.IADD R5, R5, 0x1, R7 ;  /* 0x0000000105057824 */ /* 0x000fca00078e0207 */
[----:B------:R-:W-:-:S05]  /*0680*/  LEA.HI.X R7, R4, UR11, R5, 0x2, P2 ;  /* 0x0000000b04077c11 */ /* 0x000fca00090f1405 */
[----:B------:R-:W2:Y:S01]  /*0690*/  LDG.E R6, desc[UR36][R6.64] ;  /* 0x0000002406067981 */ /* 0x000ea2000c1e1900 */
[----:B------:R-:W-:-:S05]  /*06a0*/  LEA R5, R0, UR4, 0x2 ;  /* 0x0000000400057c11 */ /* 0x000fca000f8e10ff */
[----:B--2---:R1:W-:Y:S02]  /*06b0*/  STS [R5], R6 ;  /* 0x0000000605007388 */ /* 0x0043e40000000800 */
.L_x_1:
[----:B------:R-:W-:Y:S05]  /*06c0*/  BSYNC.RECONVERGENT B0 ;  /* 0x0000000000007941 */ /* 0x000fea0003800200 */
.L_x_0:
[----:B------:R-:W-:Y:S04]  /*06d0*/  BSSY.RECONVERGENT B0, `(.L_x_2) ;  /* 0x0000018000007945 */ /* 0x000fe80003800200 */
[----:B------:R-:W-:Y:S05]  /*06e0*/  @P1 BRA `(.L_x_3) ;  /* 0x0000000000581947 */ /* 0x000fea0003800000 */
[----:B------:R-:W-:-:S04]  /*06f0*/  IADD3 R13, PT, PT, R13, R8, R11 ;  /* 0x000000080d0d7210 */ /* 0x000fc80007ffe00b */
        /* <DEDUP_REMOVED lines=10> */
[----:B-1----:R-:W-:-:S04]  /*07a0*/  SEL R5, R12, R4, !P0 ;  /* 0x000000040c057207 */ /* 0x002fc80004000000 */
        /* <DEDUP_REMOVED lines=8> */
[----:B------:R-:W-:-:S05]  /*0830*/  LEA R3, R25, R14, 0x2 ;  /* 0x0000000e19037211 */ /* 0x000fca00078e10ff */
[----:B--2---:R2:W-:Y:S02]  /*0840*/  STS [R3], R6 ;  /* 0x0000000603007388 */ /* 0x0045e40000000800 */
.L_x_3:
[----:B------:R-:W-:Y:S05]  /*0850*/  BSYNC.RECONVERGENT B0 ;  /* 0x0000000000007941 */ /* 0x000fea0003800200 */
.L_x_2:
[----:B------:R-:W-:Y:S01]  /*0860*/  BAR.SYNC.DEFER_BLOCKING 0x0 ;  /* 0x0000000000007b1d */ /* 0x000fe20000010000 */
[----:B------:R-:W-:-:S05]  /*0870*/  LOP3.LUT P0, RZ, R23, UR38, R0, 0xfe, !PT ;  /* 0x0000002617ff7c12 */ /* 0x000fca000f80fe00 */
[----:B------:R-:W-:Y:S08]  /*0880*/  BSSY.RECONVERGENT B9, `(.L_x_4) ;  /* 0x00000e9000097945 */ /* 0x000ff00003800200 */
[----:B------:R-:W-:Y:S05]  /*0890*/  @P0 BRA `(.L_x_5) ;  /* 0x0000000c009c0947 */ /* 0x000fea0003800000 */
[C---:B------:R-:W-:Y:S01]  /*08a0*/  LOP3.LUT R18, R25.reuse, 0xfffffffc, RZ, 0xc0, !PT ;  /* 0xfffffffc19127812 */ /* 0x040fe200078ec0ff */
[----:B------:R-:W-:Y:S01]  /*08b0*/  BSSY.RECONVERGENT B8, `(.L_x_6) ;  /* 0x00000d6000087945 */ /* 0x000fe20003800200 */
[----:B------:R-:W-:Y:S01]  /*08c0*/  LOP3.LUT R19, R25, 0x3, RZ, 0xc0, !PT ;  /* 0x0000000319137812 */ /* 0x000fe200078ec0ff */
[----:B------:R-:W-:Y:S02]  /*08d0*/  IMAD.MOV.U32 R22, RZ, RZ, RZ ;  /* 0x000000ffff167224 */ /* 0x000fe400078e00ff */
[----:B------:R-:W-:-:S07]  /*08e0*/  IMAD.MOV R18, RZ, RZ, -R18 ;  /* 0x000000ffff127224 */ /* 0x000fce00078e0a12 */
.L_x_39:
[----:B------:R-:W-:Y:S01]  /*08f0*/  ISETP.GE.U32.AND P0, PT, R25, 0x4, PT ;  /* 0x000000041900780c */ /* 0x000fe20003f06070 */
[----:B------:R-:W-:-:S12]  /*0900*/  IMAD.MOV.U32 R0, RZ, RZ, RZ ;  /* 0x000000ffff007224 */ /* 0x000fd800078e00ff */
[----:B------:R-:W-:Y:S05]  /*0910*/  @!P0 BRA `(.L_x_7) ;  /* 0x0000000400c08947 */ /* 0x000fea0003800000 */
[----:B------:R-:W3:Y:S01]  /*0920*/  S2UR UR5, SR_CgaCtaId ;  /* 0x00000000000579c3 */ /* 0x000ee20000008800 */
[----:B------:R-:W-:Y:S01]  /*0930*/  UMOV UR4, 0x400 ;  /* 0x0000040000047882 */ /* 0x000fe20000000000 */
[----:B--2---:R-:W-:Y:S01]  /*0940*/  IMAD.SHL.U32 R3, R25, 0x4, RZ ;  /* 0x0000000419037824 */ /* 0x004fe200078e00ff */
[----:B------:R-:W-:Y:S01]  /*0950*/  BSSY.RECONVERGENT B7, `(.L_x_8) ;  /* 0x000006b000077945 */ /* 0x000fe20003800200 */
[----:B------:R-:W-:Y:S01]  /*0960*/  MOV R17, R18 ;  /* 0x0000001200117202 */ /* 0x000fe20000000f00 */
[----:B---3--:R-:W-:-:S06]  /*0970*/  ULEA UR4, UR5, UR4, 0x18 ;  /* 0x0000000405047291 */ /* 0x008fcc000f8ec0ff */
[----:B------:R-:W-:-:S04]  /*0980*/  IMAD R16, R3, R22, UR4 ;  /* 0x0000000403107e24 */ /* 0x000fc8000f8e0216 */
[----:B------:R-:W-:-:S07]  /*0990*/  VIADD R16, R16, 0x8 ;  /* 0x0000000810107836 */ /* 0x000fce0000000000 */
.L_x_25:
[----:B------:R-:W2:Y:S01]  /*09a0*/  LDS R0, [R16+-0x8] ;  /* 0xfffff80010007984 */ /* 0x000ea20000000800 */
[----:B------:R-:W-:Y:S01]  /*09b0*/  VIADD R17, R17, 0x4 ;  /* 0x0000000411117836 */ /* 0x000fe20000000000 */
[----:B------:R-:W-:Y:S04]  /*09c0*/  BSSY.RECONVERGENT B6, `(.L_x_9) ;  /* 0x0000018000067945 */ /* 0x000fe80003800200 */
[----:B------:R-:W-:-:S04]  /*09d0*/  ISETP.NE.AND P1, PT, R17, RZ, PT ;  /* 0x000000ff1100720c */ /* 0x000fc80003f25270 */
[----:B------:R-:W-:Y:S02]  /*09e0*/  P2R R24, PR, RZ, 0x2 ;  /* 0x00000002ff187803 */ /* 0x000fe40000000000 */
[----:B--2---:R-:W-:-:S13]  /*09f0*/  ISETP.GT.U32.AND P0, PT, R0, 0x2, PT ;  /* 0x000000020000780c */ /* 0x004fda0003f04070 */
[----:B------:R-:W-:Y:S05]  /*0a00*/  @P0 BRA `(.L_x_10) ;  /* 0x00000000002c0947 */ /* 0x000fea0003800000 */
[----:B------:R-:W-:Y:S01]  /*0a10*/  MOV R8, 0x0 ;  /* 0x0000000000087802 */ /* 0x000fe20000000f00 */
[----:B------:R2:W-:Y:S01]  /*0a20*/  STL [R1], R0 ;  /* 0x0000000001007387 */ /* 0x0005e20000100800 */
[----:B------:R-:W3:Y:S01]  /*0a30*/  LDCU.64 UR4, c[0x4][0x8] ;  /* 0x01000100ff0477ac */ /* 0x000ee20008000a00 */
[----:B-1----:R-:W-:Y:S01]  /*0a40*/  MOV R6, R41 ;  /* 0x0000002900067202 */ /* 0x002fe20000000f00 */
[----:B0-----:R-:W-:Y:S02]  /*0a50*/  IMAD.MOV.U32 R7, RZ, RZ, R40 ;  /* 0x000000ffff077224 */ /* 0x001fe400078e0028 */
[----:B------:R-:W0:Y:S01]  /*0a60*/  LDC.64 R8, c[0x4][R8] ;  /* 0x0100000008087b82 */ /* 0x000e220000000a00 */
[----:B---3--:R-:W-:Y:S02]  /*0a70*/  IMAD.U32 R4, RZ, RZ, UR4 ;  /* 0x00000004ff047e24 */ /* 0x008fe4000f8e00ff */
[----:B--2---:R-:W-:-:S07]  /*0a80*/  IMAD.U32 R5, RZ, RZ, UR5 ;  /* 0x00000005ff057e24 */ /* 0x004fce000f8e00ff */
[----:B------:R-:W-:-:S07]  /*0a90*/  LEPC R20, `(.L_x_11) ;  /* 0x000000001014794e */ /* 0x000fce0000000000 */
[----:B0-----:R-:W-:Y:S05]  /*0aa0*/  CALL.ABS.NOINC R8 ;  /* 0x0000000008007343 */ /* 0x001fea0003c00000 */
.L_x_11:
[----:B------:R-:W-:Y:S05]  /*0ab0*/  BRA `(.L_x_12) ;  /* 0x0000000000207947 */ /* 0x000fea0003800000 */
.L_x_10:
[----:B------:R-:W-:Y:S01]  /*0ac0*/  MOV R8, 0x0 ;  /* 0x0000000000087802 */ /* 0x000fe20000000f00 */
[----:B------:R-:W2:Y:S01]  /*0ad0*/  LDCU.64 UR4, c[0x4][0x10] ;  /* 0x01000200ff0477ac */ /* 0x000ea20008000a00 */
[----:B01----:R-:W-:-:S04]  /*0ae0*/  CS2R R6, SRZ ;  /* 0x0000000000067805 */ /* 0x003fc8000001ff00 */
[----:B------:R-:W0:Y:S01]  /*0af0*/  LDC.64 R8, c[0x4][R8] ;  /* 0x0100000008087b82 */ /* 0x000e220000000a00 */
[----:B--2---:R-:W-:Y:S02]  /*0b00*/  IMAD.U32 R4, RZ, RZ, UR4 ;  /* 0x00000004ff047e24 */ /* 0x004fe4000f8e00ff */
[----:B------:R-:W-:-:S07]  /*0b10*/  IMAD.U32 R5, RZ, RZ, UR5 ;  /* 0x00000005ff057e24 */ /* 0x000fce000f8e00ff */
[----:B------:R-:W-:-:S07]  /*0b20*/  LEPC R20, `(.L_x_12) ;  /* 0x000000001014794e */ /* 0x000fce0000000000 */
[----:B0-----:R-:W-:Y:S05]  /*0b30*/  CALL.ABS.NOINC R8 ;  /* 0x0000000008007343 */ /* 0x001fea0003c00000 */
.L_x_12:
[----:B------:R-:W-:Y:S05]  /*0b40*/  BSYNC.RECONVERGENT B6 ;  /* 0x0000000000067941 */ /* 0x000fea0003800200 */
.L_x_9:
[----:B------:R-:W0:Y:S01]  /*0b50*/  LDS R0, [R16+-0x4] ;  /* 0xfffffc0010007984 */ /* 0x000e220000000800 */
[----:B------:R-:W-:Y:S01]  /*0b60*/  BSSY.RECONVERGENT B6, `(.L_x_13) ;  /* 0x0000016000067945 */ /* 0x000fe20003800200 */
[----:B0-----:R-:W-:-:S13]  /*0b70*/  ISETP.GE.U32.AND P0, PT, R0, 0x3, PT ;  /* 0x000000030000780c */ /* 0x001fda0003f06070 */
[----:B------:R-:W-:Y:S05]  /*0b80*/  @!P0 BRA `(.L_x_14) ;  /* 0x0000000000248947 */ /* 0x000fea0003800000 */
[----:B------:R-:W-:Y:S01]  /*0b90*/  MOV R8, 0x0 ;  /* 0x0000000000087802 */ /* 0x000fe20000000f00 */
[----:B------:R-:W0:Y:S01]  /*0ba0*/  LDCU.64 UR4, c[0x4][0x10] ;  /* 0x01000200ff0477ac */ /* 0x000e220008000a00 */
[----:B------:R-:W-:-:S04]  /*0bb0*/  CS2R R6, SRZ ;  /* 0x0000000000067805 */ /* 0x000fc8000001ff00 */
[----:B------:R-:W1:Y:S01]  /*0bc0*/  LDC.64 R8, c[0x4][R8] ;  /* 0x0100000008087b82 */ /* 0x000e620000000a00 */
[----:B0-----:R-:W-:Y:S01]  /*0bd0*/  IMAD.U32 R4, RZ, RZ, UR4 ;  /* 0x00000004ff047e24 */ /* 0x001fe2000f8e00ff */
[----:B------:R-:W-:-:S07]  /*0be0*/  MOV R5, UR5 ;  /* 0x0000000500057c02 */ /* 0x000fce0008000f00 */
[----:B------:R-:W-:-:S07]  /*0bf0*/  LEPC R20, `(.L_x_15) ;  /* 0x000000001014794e */ /* 0x000fce0000000000 */
[----:B-1----:R-:W-:Y:S05]  /*0c00*/  CALL.ABS.NOINC R8 ;  /* 0x0000000008007343 */ /* 0x002fea0003c00000 */
.L_x_15:
[----:B------:R-:W-:Y:S05]  /*0c10*/  BRA `(.L_x_16) ;  /* 0x0000000000287947 */ /* 0x000fea0003800000 */
.L_x_14:
[----:B------:R-:W-:Y:S01]  /*0c20*/  MOV R8, 0x0 ;  /* 0x0000000000087802 */ /* 0x000fe20000000f00 */
[----:B------:R0:W-:Y:S01]  /*0c30*/  STL [R1], R0 ;  /* 0x0000000001007387 */ /* 0x0001e20000100800 */
[----:B------:R-:W1:Y:S01]  /*0c40*/  LDCU.64 UR4, c[0x4][0x8] ;  /* 0x01000100ff0477ac */ /* 0x000e620008000a00 */
[----:B------:R-:W-:Y:S02]  /*0c50*/  IMAD.MOV.U32 R6, RZ, RZ, R41 ;  /* 0x000000ffff067224 */ /* 0x000fe400078e0029 */
[----:B------:R-:W-:Y:S01]  /*0c60*/  IMAD.MOV.U32 R7, RZ, RZ, R40 ;  /* 0x000000ffff077224 */ /* 0x000fe200078e0028 */
[----:B------:R-:W2:Y:S01]  /*0c70*/  LDC.64 R8, c[0x4][R8] ;  /* 0x0100000008087b82 */ /* 0x000ea20000000a00 */
[----:B-1----:R-:W-:Y:S02]  /*0c80*/  IMAD.U32 R4, RZ, RZ, UR4 ;  /* 0x00000004ff047e24 */ /* 0x002fe4000f8e00ff */
[----:B0-----:R-:W-:-:S07]  /*0c90*/  IMAD.U32 R5, RZ, RZ, UR5 ;  /* 0x00000005ff057e24 */ /* 0x001fce000f8e00ff */
[----:B------:R-:W-:-:S07]  /*0ca0*/  LEPC R20, `(.L_x_16) ;  /* 0x000000001014794e */ /* 0x000fce0000000000 */
[----:B--2---:R-:W-:Y:S05]  /*0cb0*/  CALL.ABS.NOINC R8 ;  /* 0x0000000008007343 */ /* 0x004fea0003c00000 */
.L_x_16:
[----:B------:R-:W-:Y:S05]  /*0cc0*/  BSYNC.RECONVERGENT B6 ;  /* 0x0000000000067941 */ /* 0x000fea0003800200 */
.L_x_13:
[----:B------:R-:W0:Y:S01]  /*0cd0*/  LDS R0, [R16] ;  /* 0x0000000010007984 */ /* 0x000e220000000800 */
[----:B------:R-:W-:Y:S01]  /*0ce0*/  BSSY.RECONVERGENT B6, `(.L_x_17) ;  /* 0x0000016000067945 */ /* 0x000fe20003800200 */
[----:B0-----:R-:W-:-:S13]  /*0cf0*/  ISETP.GE.U32.AND P0, PT, R0, 0x3, PT ;  /* 0x000000030000780c */ /* 0x001fda0003f06070 */
[----:B------:R-:W-:Y:S05]  /*0d00*/  @!P0 BRA `(.L_x_18) ;  /* 0x0000000000248947 */ /* 0x000fea0003800000 */
[----:B------:R-:W-:Y:S01]  /*0d10*/  MOV R8, 0x0 ;  /* 0x0000000000087802 */ /* 0x000fe20000000f00 */
[----:B------:R-:W0:Y:S01]  /*0d20*/  LDCU.64 UR4, c[0x4][0x10] ;  /* 0x01000200ff0477ac */ /* 0x000e220008000a00 */
[----:B------:R-:W-:-:S04]  /*0d30*/  CS2R R6, SRZ ;  /* 0x0000000000067805 */ /* 0x000fc8000001ff00 */
[----:B------:R-:W1:Y:S01]  /*0d40*/  LDC.64 R8, c[0x4][R8] ;  /* 0x0100000008087b82 */ /* 0x000e620000000a00 */
[----:B0-----:R-:W-:Y:S01]  /*0d50*/  MOV R4, UR4 ;  /* 0x0000000400047c02 */ /* 0x001fe20008000f00 */
[----:B------:R-:W-:-:S07]  /*0d60*/  IMAD.U32 R5, RZ, RZ, UR5 ;  /* 0x00000005ff057e24 */ /* 0x000fce000f8e00ff */
[----:B------:R-:W-:-:S07]  /*0d70*/  LEPC R20, `(.L_x_19) ;  /* 0x000000001014794e */ /* 0x000fce0000000000 */
[----:B-1----:R-:W-:Y:S05]  /*0d80*/  CALL.ABS.NOINC R8 ;  /* 0x0000000008007343 */ /* 0x002fea0003c00000 */
.L_x_19:
[----:B------:R-:W-:Y:S05]  /*0d90*/  BRA `(.L_x_20) ;  /* 0x0000000000287947 */ /* 0x000fea0003800000 */
.L_x_18:
[----:B------:R-:W-:Y:S01]  /*0da0*/  MOV R8, 0x0 ;  /* 0x0000000000087802 */ /* 0x000fe20000000f00 */
[----:B------:R0:W-:Y:S01]  /*0db0*/  STL [R1], R0 ;  /* 0x0000000001007387 */ /* 0x0001e20000100800 */
[----:B------:R-:W1:Y:S01]  /*0dc0*/  LDCU.64 UR4, c[0x4][0x8] ;  /* 0x01000100ff0477ac */ /* 0x000e620008000a00 */
[----:B------:R-:W-:Y:S01]  /*0dd0*/  IMAD.MOV.U32 R6, RZ, RZ, R41 ;  /* 0x000000ffff067224 */ /* 0x000fe200078e0029 */
[----:B------:R-:W-:Y:S02]  /*0de0*/  MOV R7, R40 ;  /* 0x0000002800077202 */ /* 0x000fe40000000f00 */
[----:B------:R-:W2:Y:S01]  /*0df0*/  LDC.64 R8, c[0x4][R8] ;  /* 0x0100000008087b82 */ /* 0x000ea20000000a00 */
[----:B-1----:R-:W-:Y:S02]  /*0e00*/  IMAD.U32 R4, RZ, RZ, UR4 ;  /* 0x00000004ff047e24 */ /* 0x002fe4000f8e00ff */
[----:B0-----:R-:W-:-:S07]  /*0e10*/  IMAD.U32 R5, RZ, RZ, UR5 ;  /* 0x00000005ff057e24 */ /* 0x001fce000f8e00ff */
[----:B------:R-:W-:-:S07]  /*0e20*/  LEPC R20, `(.L_x_20) ;  /* 0x000000001014794e */ /* 0x000fce0000000000 */
[----:B--2---:R-:W-:Y:S05]  /*0e30*/  CALL.ABS.NOINC R8 ;  /* 0x0000000008007343 */ /* 0x004fea0003c00000 */
.L_x_20:
[----:B------:R-:W-:Y:S05]  /*0e40*/  BSYNC.RECONVERGENT B6 ;  /* 0x0000000000067941 */ /* 0x000fea0003800200 */
.L_x_17:
[----:B------:R-:W0:Y:S01]  /*0e50*/  LDS R0, [R16+0x4] ;  /* 0x0000040010007984 */ /* 0x000e220000000800 */
[----:B------:R-:W-:Y:S01]  /*0e60*/  BSSY.RECONVERGENT B6, `(.L_x_21) ;  /* 0x0000016000067945 */ /* 0x000fe20003800200 */
[----:B0-----:R-:W-:-:S13]  /*0e70*/  ISETP.GE.U32.AND P0, PT, R0, 0x3, PT ;  /* 0x000000030000780c */ /* 0x001fda0003f06070 */
[----:B------:R-:W-:Y:S05]  /*0e80*/  @!P0 BRA `(.L_x_22) ;  /* 0x0000000000248947 */ /* 0x000fea0003800000 */
[----:B------:R-:W-:Y:S01]  /*0e90*/  MOV R8, 0x0 ;  /* 0x0000000000087802 */ /* 0x000fe20000000f00 */
[----:B------:R-:W0:Y:S01]  /*0ea0*/  LDCU.64 UR4, c[0x4][0x10] ;  /* 0x01000200ff0477ac */ /* 0x000e220008000a00 */
[----:B------:R-:W-:-:S04]  /*0eb0*/  CS2R R6, SRZ ;  /* 0x0000000000067805 */ /* 0x000fc8000001ff00 */
[----:B------:R-:W1:Y:S01]  /*0ec0*/  LDC.64 R8, c[0x4][R8] ;  /* 0x0100000008087b82 */ /* 0x000e620000000a00 */
[----:B0-----:R-:W-:Y:S02]  /*0ed0*/  IMAD.U32 R4, RZ, RZ, UR4 ;  /* 0x00000004ff047e24 */ /* 0x001fe4000f8e00ff */
[----:B------:R-:W-:-:S07]  /*0ee0*/  IMAD.U32 R5, RZ, RZ, UR5 ;  /* 0x00000005ff057e24 */ /* 0x000fce000f8e00ff */
[----:B------:R-:W-:-:S07]  /*0ef0*/  LEPC R20, `(.L_x_23) ;  /* 0x000000001014794e */ /* 0x000fce0000000000 */
[----:B-1----:R-:W-:Y:S05]  /*0f00*/  CALL.ABS.NOINC R8 ;  /* 0x0000000008007343 */ /* 0x002fea0003c00000 */
.L_x_23:
[----:B------:R-:W-:Y:S05]  /*0f10*/  BRA `(.L_x_24) ;  /* 0x0000000000287947 */ /* 0x000fea0003800000 */
.L_x_22:
[----:B------:R-:W-:Y:S01]  /*0f20*/  MOV R8, 0x0 ;  /* 0x0000000000087802 */ /* 0x000fe20000000f00 */
[----:B------:R0:W-:Y:S01]  /*0f30*/  STL [R1], R0 ;  /* 0x0000000001007387 */ /* 0x0001e20000100800 */
[----:B------:R-:W1:Y:S01]  /*0f40*/  LDCU.64 UR4, c[0x4][0x8] ;  /* 0x01000100ff0477ac */ /* 0x000e620008000a00 */
[----:B------:R-:W-:Y:S01]  /*0f50*/  MOV R6, R41 ;  /* 0x0000002900067202 */ /* 0x000fe20000000f00 */
[----:B------:R-:W-:Y:S02]  /*0f60*/  IMAD.MOV.U32 R7, RZ, RZ, R40 ;  /* 0x000000ffff077224 */ /* 0x000fe400078e0028 */
[----:B------:R-:W2:Y:S01]  /*0f70*/  LDC.64 R8, c[0x4][R8] ;  /* 0x0100000008087b82 */ /* 0x000ea20000000a00 */
[----:B-1----:R-:W-:Y:S02]  /*0f80*/  IMAD.U32 R4, RZ, RZ, UR4 ;  /* 0x00000004ff047e24 */ /* 0x002fe4000f8e00ff */
[----:B0-----:R-:W-:-:S07]  /*0f90*/  IMAD.U32 R5, RZ, RZ, UR5 ;  /* 0x00000005ff057e24 */ /* 0x001fce000f8e00ff */
[----:B------:R-:W-:-:S07]  /*0fa0*/  LEPC R20, `(.L_x_24) ;  /* 0x000000001014794e */ /* 0x000fce0000000000 */
[----:B--2---:R-:W-:Y:S05]  /*0fb0*/  CALL.ABS.NOINC R8 ;  /* 0x0000000008007343 */ /* 0x004fea0003c00000 */
.L_x_24:
[----:B------:R-:W-:Y:S05]  /*0fc0*/  BSYNC.RECONVERGENT B6 ;  /* 0x0000000000067941 */ /* 0x000fea0003800200 */
.L_x_21:
[----:B------:R-:W-:Y:S01]  /*0fd0*/  ISETP.NE.AND P6, PT, R24, RZ, PT ;  /* 0x000000ff1800720c */ /* 0x000fe20003fc5270 */
[----:B------:R-:W-:-:S12]  /*0fe0*/  VIADD R16, R16, 0x10 ;  /* 0x0000001010107836 */ /* 0x000fd80000000000 */
[----:B------:R-:W-:Y:S05]  /*0ff0*/  @P6 BRA `(.L_x_25) ;  /* 0xfffffff800686947 */ /* 0x000fea000383ffff */
[----:B------:R-:W-:Y:S05]  /*1000*/  BSYNC.RECONVERGENT B7 ;  /* 0x0000000000077941 */ /* 0x000fea0003800200 */
.L_x_8:
[----:B------:R-:W-:-:S07]  /*1010*/  LOP3.LUT R0, R25, 0x7fc, RZ, 0xc0, !PT ;  /* 0x000007fc19007812 */ /* 0x000fce00078ec0ff */
.L_x_7:
[----:B------:R-:W-:-:S13]  /*1020*/  ISETP.NE.AND P0, PT, R19, RZ, PT ;  /* 0x000000ff1300720c */ /* 0x000fda0003f05270 */
[----:B------:R-:W-:Y:S05]  /*1030*/  @!P0 BRA `(.L_x_26) ;  /* 0x0000000400448947 */ /* 0x000fea0003800000 */
[----:B------:R-:W3:Y:S01]  /*1040*/  S2UR UR5, SR_CgaCtaId ;  /* 0x00000000000579c3 */ /* 0x000ee20000008800 */
[----:B------:R-:W-:Y:S01]  /*1050*/  UMOV UR4, 0x400 ;  /* 0x0000040000047882 */ /* 0x000fe20000000000 */
[----:B------:R-:W-:Y:S01]  /*1060*/  IMAD R0, R25, R22, R0 ;  /* 0x0000001619007224 */ /* 0x000fe200078e0200 */
[----:B------:R-:W-:Y:S01]  /*1070*/  BSSY.RECONVERGENT B6, `(.L_x_27) ;  /* 0x0000019000067945 */ /* 0x000fe20003800200 */
[----:B---3--:R-:W-:-:S06]  /*1080*/  ULEA UR4, UR5, UR4, 0x18 ;  /* 0x0000000405047291 */ /* 0x008fcc000f8ec0ff */
[----:B------:R-:W-:-:S05]  /*1090*/  LEA R16, R0, UR4, 0x2 ;  /* 0x0000000400107c11 */ /* 0x000fca000f8e10ff */
[----:B------:R-:W3:Y:S02]  /*10a0*/  LDS R0, [R16] ;  /* 0x0000000010007984 */ /* 0x000ee40000000800 */
[----:B---3--:R-:W-:-:S13]  /*10b0*/  ISETP.GE.U32.AND P0, PT, R0, 0x3, PT ;  /* 0x000000030000780c */ /* 0x008fda0003f06070 */
[----:B------:R-:W-:Y:S05]  /*10c0*/  @!P0 BRA `(.L_x_28) ;  /* 0x0000000000248947 */ /* 0x000fea0003800000 */
[----:B------:R-:W-:Y:S01]  /*10d0*/  MOV R8, 0x0 ;  /* 0x0000000000087802 */ /* 0x000fe20000000f00 */
[----:B------:R-:W3:Y:S01]  /*10e0*/  LDCU.64 UR4, c[0x4][0x10] ;  /* 0x01000200ff0477ac */ /* 0x000ee20008000a00 */
[----:B012---:R-:W-:-:S04]  /*10f0*/  CS2R R6, SRZ ;  /* 0x0000000000067805 */ /* 0x007fc8000001ff00 */
[----:B------:R-:W0:Y:S01]  /*1100*/  LDC.64 R8, c[0x4][R8] ;  /* 0x0100000008087b82 */ /* 0x000e220000000a00 */
[----:B---3--:R-:W-:Y:S02]  /*1110*/  IMAD.U32 R4, RZ, RZ, UR4 ;  /* 0x00000004ff047e24 */ /* 0x008fe4000f8e00ff */
[----:B------:R-:W-:-:S07]  /*1120*/  IMAD.U32 R5, RZ, RZ, UR5 ;  /* 0x00000005ff057e24 */ /* 0x000fce000f8e00ff */
[----:B------:R-:W-:-:S07]  /*1130*/  LEPC R20, `(.L_x_29) ;  /* 0x000000001014794e */ /* 0x000fce0000000000 */
[----:B0-----:R-:W-:Y:S05]  /*1140*/  CALL.ABS.NOINC R8 ;  /* 0x0000000008007343 */ /* 0x001fea0003c00000 */
.L_x_29:
[----:B------:R-:W-:Y:S05]  /*1150*/  BRA `(.L_x_30) ;  /* 0x0000000000287947 */ /* 0x000fea0003800000 */
.L_x_28:
[----:B------:R-:W-:Y:S01]  /*1160*/  MOV R8, 0x0 ;  /* 0x0000000000087802 */ /* 0x000fe20000000f00 */
[----:B------:R3:W-:Y:S01]  /*1170*/  STL [R1], R0 ;  /* 0x0000000001007387 */ /* 0x0007e20000100800 */
[----:B------:R-:W4:Y:S01]  /*1180*/  LDCU.64 UR4, c[0x4][0x8] ;  /* 0x01000100ff0477ac */ /* 0x000f220008000a00 */
[----:B-12---:R-:W-:Y:S02]  /*1190*/  IMAD.MOV.U32 R6, RZ, RZ, R41 ;  /* 0x000000ffff067224 */ /* 0x006fe400078e0029 */
[----:B0-----:R-:W-:Y:S01]  /*11a0*/  IMAD.MOV.U32 R7, RZ, RZ, R40 ;  /* 0x000000ffff077224 */ /* 0x001fe200078e0028 */
[----:B------:R-:W0:Y:S01]  /*11b0*/  LDC.64 R8, c[0x4][R8] ;  /* 0x0100000008087b82 */ /* 0x000e220000000a00 */
[----:B----4-:R-:W-:Y:S01]  /*11c0*/  MOV R4, UR4 ;  /* 0x0000000400047c02 */ /* 0x010fe20008000f00 */
[----:B---3--:R-:W-:-:S07]  /*11d0*/  IMAD.U32 R5, RZ, RZ, UR5 ;  /* 0x00000005ff057e24 */ /* 0x008fce000f8e00ff */
[----:B------:R-:W-:-:S07]  /*11e0*/  LEPC R20, `(.L_x_30) ;  /* 0x000000001014794e */ /* 0x000fce0000000000 */
[----:B0-----:R-:W-:Y:S05]  /*11f0*/  CALL.ABS.NOINC R8 ;  /* 0x0000000008007343 */ /* 0x001fea0003c00000 */
.L_x_30:
[----:B------:R-:W-:Y:S05]  /*1200*/  BSYNC.RECONVERGENT B6 ;  /* 0x0000000000067941 */ /* 0x000fea0003800200 */
.L_x_27:
[----:B------:R-:W-:Y:S01]  /*1210*/  ISETP.NE.AND P0, PT, R19, 0x1, PT ;  /* 0x000000011300780c */ /* 0x000fe20003f05270 */
[----:B------:R-:W-:-:S12]  /*1220*/  BSSY.RECONVERGENT B7, `(.L_x_26) ;  /* 0x0000032000077945 */ /* 0x000fd80003800200 */
[----:B------:R-:W-:Y:S05]  /*1230*/  @!P0 BRA `(.L_x_31) ;  /* 0x0000000000c08947 */ /* 0x000fea0003800000 */
        /* <DEDUP_REMOVED lines=12> */
.L_x_34:
[----:B------:R-:W-:Y:S05]  /*1300*/  BRA `(.L_x_35) ;  /* 0x0000000000287947 */ /* 0x000fea0003800000 */
.L_x_33:
        /* <DEDUP_REMOVED lines=10> */
.L_x_35:
[----:B------:R-:W-:Y:S05]  /*13b0*/  BSYNC.RECONVERGENT B6 ;  /* 0x0000000000067941 */ /* 0x000fea0003800200 */
.L_x_32:
[----:B------:R-:W-:-:S13]  /*13c0*/  ISETP.NE.AND P0, PT, R19, 0x2, PT ;  /* 0x000000021300780c */ /* 0x000fda0003f05270 */
[----:B------:R-:W-:Y:S05]  /*13d0*/  @!P0 BRA `(.L_x_31) ;  /* 0x0000000000588947 */ /* 0x000fea0003800000 */
[----:B------:R-:W0:Y:S02]  /*13e0*/  LDS R16, [R16+0x8] ;  /* 0x0000080010107984 */ /* 0x000e240000000800 */
        /* <DEDUP_REMOVED lines=10> */
.L_x_37:
[----:B------:R-:W-:Y:S05]  /*1490*/  BRA `(.L_x_31) ;  /* 0x0000000000287947 */ /* 0x000fea0003800000 */
.L_x_36:
        /* <DEDUP_REMOVED lines=10> */
.L_x_31:
[----:B------:R-:W-:Y:S05]  /*1540*/  BSYNC.RECONVERGENT B7 ;  /* 0x0000000000077941 */ /* 0x000fea0003800200 */
.L_x_26:
        /* <DEDUP_REMOVED lines=8> */
.L_x_38:
[----:B------:R-:W-:-:S05]  /*15d0*/  VIADD R3, R26, 0x1 ;  /* 0x000000011a037836 */ /* 0x000fca0000000000 */
[C---:B------:R-:W-:Y:S01]  /*15e0*/  ISETP.NE.AND P0, PT, R22.reuse, R3, PT ;  /* 0x000000031600720c */ /* 0x040fe20003f05270 */
[----:B------:R-:W-:-:S12]  /*15f0*/  VIADD R22, R22, 0x1 ;  /* 0x0000000116167836 */ /* 0x000fd80000000000 */
[----:B------:R-:W-:Y:S05]  /*1600*/  @P0 BRA `(.L_x_39) ;  /* 0xfffffff000b80947 */ /* 0x000fea000383ffff */
[----:B------:R-:W-:Y:S05]  /*1610*/  BSYNC.RECONVERGENT B8 ;  /* 0x0000000000087941 */ /* 0x000fea0003800200 */
.L_x_6:
[----:B------:R-:W-:Y:S01]  /*1620*/  MOV R16, 0x0 ;  /* 0x0000000000107802 */ /* 0x000fe20000000f00 */
[----:B------:R-:W0:Y:S01]  /*1630*/  LDCU.64 UR4, c[0x4][0x18] ;  /* 0x01000300ff0477ac */ /* 0x000e220008000a00 */
[----:B------:R-:W-:Y:S02]  /*1640*/  CS2R R6, SRZ ;  /* 0x0000000000067805 */ /* 0x000fe4000001ff00 */
[----:B------:R1:W2:Y:S01]  /*1650*/  LDC.64 R8, c[0x4][R16] ;  /* 0x0100000010087b82 */ /* 0x0002a20000000a00 */
[----:B0-----:R-:W-:Y:S01]  /*1660*/  MOV R4, UR4 ;  /* 0x0000000400047c02 */ /* 0x001fe20008000f00 */
[----:B-1----:R-:W-:-:S07]  /*1670*/  IMAD.U32 R5, RZ, RZ, UR5 ;  /* 0x00000005ff057e24 */ /* 0x002fce000f8e00ff */
[----:B------:R-:W-:-:S07]  /*1680*/  LEPC R20, `(.L_x_40) ;  /* 0x000000001014794e */ /* 0x000fce0000000000 */
[----:B--2---:R-:W-:Y:S05]  /*1690*/  CALL.ABS.NOINC R8 ;  /* 0x0000000008007343 */ /* 0x004fea0003c00000 */
.L_x_40:
[----:B------:R0:W1:Y:S01]  /*16a0*/  LDC.64 R8, c[0x4][R16] ;  /* 0x0100000010087b82 */ /* 0x0000620000000a00 */
[----:B------:R-:W2:Y:S01]  /*16b0*/  LDCU.64 UR4, c[0x4][0x18] ;  /* 0x01000300ff0477ac */ /* 0x000ea20008000a00 */
[----:B------:R-:W-:Y:S01]  /*16c0*/  CS2R R6, SRZ ;  /* 0x0000000000067805 */ /* 0x000fe2000001ff00 */
[----:B--2---:R-:W-:Y:S02]  /*16d0*/  IMAD.U32 R4, RZ, RZ, UR4 ;  /* 0x00000004ff047e24 */ /* 0x004fe4000f8e00ff */
[----:B0-----:R-:W-:-:S07]  /*16e0*/  IMAD.U32 R5, RZ, RZ, UR5 ;  /* 0x00000005ff057e24 */ /* 0x001fce000f8e00ff */
[----:B------:R-:W-:-:S07]  /*16f0*/  LEPC R20, `(.L_x_5) ;  /* 0x000000001014794e */ /* 0x000fce0000000000 */
[----:B-1----:R-:W-:Y:S05]  /*1700*/  CALL.ABS.NOINC R8 ;  /* 0x0000000008007343 */ /* 0x002fea0003c00000 */
.L_x_5:
[----:B------:R-:W-:Y:S05]  /*1710*/  BSYNC.RECONVERGENT B9 ;  /* 0x0000000000097941 */ /* 0x000fea0003800200 */
.L_x_4:
[----:B--2---:R-:W2:Y:S01]  /*1720*/  I2F.U32.RP R3, R25 ;  /* 0x0000001900037306 */ /* 0x004ea20000209000 */
[----:B------:R-:W3:Y:S01]  /*1730*/  S2R R16, SR_TID.X ;  /* 0x0000000000107919 */ /* 0x000ee20000002100 */
[----:B------:R-:W-:Y:S01]  /*1740*/  ISETP.NE.U32.AND P1, PT, R25, RZ, PT ;  /* 0x000000ff1900720c */ /* 0x000fe20003f25070 */
[----:B------:R-:W-:Y:S01]  /*1750*/  BSSY.RECONVERGENT B6, `(.L_x_41) ;  /* 0x000002a000067945 */ /* 0x000fe20003800200 */
[----:B------:R-:W-:-:S04]  /*1760*/  MOV R43, 0x400 ;  /* 0x00000400002b7802 */ /* 0x000fc80000000f00 */
[----:B--2---:R-:W2:Y:S02]  /*1770*/  MUFU.RCP R3, R3 ;  /* 0x0000000300037308 */ /* 0x004ea40000001000 */
[----:B--2---:R-:W-:Y:S01]  /*1780*/  IADD3 R4, PT, PT, R3, 0xffffffe, RZ ;  /* 0x0ffffffe03047810 */ /* 0x004fe20007ffe0ff */
[----:B------:R-:W-:-:S05]  /*1790*/  IMAD R3, R23, R25, RZ ;  /* 0x0000001917037224 */ /* 0x000fca00078e02ff */
[----:B-1----:R1:W2:Y:S02]  /*17a0*/  F2I.FTZ.U32.TRUNC.NTZ R5, R4 ;  /* 0x0000000400057305 */ /* 0x0022a4000021f000 */
[----:B-1----:R-:W-:Y:S02]  /*17b0*/  IMAD.MOV.U32 R4, RZ, RZ, RZ ;  /* 0x000000ffff047224 */ /* 0x002fe400078e00ff */
[----:B--2---:R-:W-:-:S04]  /*17c0*/  IMAD.MOV R0, RZ, RZ, -R5 ;  /* 0x000000ffff007224 */ /* 0x004fc800078e0a05 */
[----:B0-----:R-:W-:Y:S02]  /*17d0*/  IMAD R7, R0, R25, RZ ;  /* 0x0000001900077224 */ /* 0x001fe400078e02ff */
[----:B---3--:R-:W-:Y:S02]  /*17e0*/  IMAD.IADD R0, R16, 0x1, R25 ;  /* 0x0000000110007824 */ /* 0x008fe400078e0219 */
[----:B------:R-:W-:-:S03]  /*17f0*/  IMAD.HI.U32 R5, R5, R7, R4 ;  /* 0x0000000705057227 */ /* 0x000fc600078e0004 */
[----:B------:R-:W-:-:S05]  /*1800*/  IADD3 R0, PT, PT, R0, -0x1, RZ ;  /* 0xffffffff00007810 */ /* 0x000fca0007ffe0ff */
[----:B------:R-:W-:-:S04]  /*1810*/  IMAD.HI.U32 R5, R5, R0, RZ ;  /* 0x0000000005057227 */ /* 0x000fc800078e00ff */
[----:B------:R-:W-:-:S04]  /*1820*/  IMAD.MOV R5, RZ, RZ, -R5 ;  /* 0x000000ffff057224 */ /* 0x000fc800078e0a05 */
[----:B------:R-:W-:Y:S02]  /*1830*/  IMAD R22, R25, R5, R0 ;  /* 0x0000000519167224 */ /* 0x000fe400078e0200 */
[----:B------:R-:W0:Y:S03]  /*1840*/  S2R R0, SR_CgaCtaId ;  /* 0x0000000000007919 */ /* 0x000e260000008800 */
[----:B------:R-:W-:-:S13]  /*1850*/  ISETP.GE.U32.AND P0, PT, R22, R25, PT ;  /* 0x000000191600720c */ /* 0x000fda0003f06070 */
[----:B------:R-:W-:-:S05]  /*1860*/  @P0 IMAD.IADD R22, R22, 0x1, -R25 ;  /* 0x0000000116160824 */ /* 0x000fca00078e0a19 */
[----:B------:R-:W-:Y:S02]  /*1870*/  ISETP.GE.U32.AND P0, PT, R22, R25, PT ;  /* 0x000000191600720c */ /* 0x000fe40003f06070 */
[----:B0-----:R-:W-:-:S11]  /*1880*/  LEA R43, R0, R43, 0x18 ;  /* 0x0000002b002b7211 */ /* 0x001fd600078ec0ff */
[----:B------:R-:W-:Y:S01]  /*1890*/  @P0 IMAD.IADD R22, R22, 0x1, -R25 ;  /* 0x0000000116160824 */ /* 0x000fe200078e0a19 */
[----:B------:R-:W-:Y:S02]  /*18a0*/  @!P1 LOP3.LUT R22, RZ, R25, RZ, 0x33, !PT ;  /* 0x00000019ff169212 */ /* 0x000fe400078e33ff */
[----:B------:R-:W-:Y:S02]  /*18b0*/  LOP3.LUT P0, RZ, R23, UR38, RZ, 0xfc, !PT ;  /* 0x0000002617ff7c12 */ /* 0x000fe4000f80fcff */
[----:B------:R-:W-:Y:S02]  /*18c0*/  IADD3 R24, PT, PT, R22, R3, RZ ;  /* 0x0000000316187210 */ /* 0x000fe40007ffe0ff */
[----:B------:R-:W-:-:S03]  /*18d0*/  ISETP.EQ.AND P2, PT, R16, 0x2, !P0 ;  /* 0x000000021000780c */ /* 0x000fc60004742270 */
[----:B------:R-:W-:Y:S01]  /*18e0*/  IMAD R27, R24, 0x4, R43 ;  /* 0x00000004181b7824 */ /* 0x000fe200078e022b */
[----:B------:R-:W-:-:S05]  /*18f0*/  P2R R42, PR, RZ, 0x4 ;  /* 0x00000004ff2a7803 */ /* 0x000fca0000000000 */
[----:B------:R-:W0:Y:S04]  /*1900*/  LDS R27, [R27] ;  /* 0x000000001b1b7984 */ /* 0x000e280000000800 */
[----:B------:R-:W-:Y:S05]  /*1910*/  @!P2 BRA `(.L_x_42) ;  /* 0x000000000034a947 */ /* 0x000fea0003800000 */
[----:B------:R-:W-:Y:S01]  /*1920*/  MOV R8, 0x0 ;  /* 0x0000000000087802 */ /* 0x000fe20000000f00 */
[----:B------:R-:W-:Y:S01]  /*1930*/  IMAD.MOV.U32 R20, RZ, RZ, -0x1 ;  /* 0xffffffffff147424 */ /* 0x000fe200078e00ff */
[----:B0-----:R0:W-:Y:S01]  /*1940*/  STL.128 [R1+0x10], R24 ;  /* 0x0000101801007387 */ /* 0x0011e20000100c00 */
[----:B------:R-:W-:Y:S01]  /*1950*/  IMAD.MOV.U32 R21, RZ, RZ, -0x1 ;  /* 0xffffffffff157424 */ /* 0x000fe200078e00ff */
[----:B------:R-:W1:Y:S01]  /*1960*/  LDCU.64 UR4, c[0x4][0x20] ;  /* 0x01000400ff0477ac */ /* 0x000e620008000a00 */
[----:B------:R-:W-:Y:S01]  /*1970*/  IMAD.MOV.U32 R6, RZ, RZ, R41 ;  /* 0x000000ffff067224 */ /* 0x000fe200078e0029 */
[----:B------:R-:W2:Y:S01]  /*1980*/  LDC.64 R8, c[0x4][R8] ;  /* 0x0100000008087b82 */ /* 0x000ea20000000a00 */
[----:B------:R-:W-:Y:S01]  /*1990*/  IMAD.MOV.U32 R7, RZ, RZ, R40 ;  /* 0x000000ffff077224 */ /* 0x000fe200078e0028 */
[----:B------:R0:W-:Y:S01]  /*19a0*/  STL.128 [R1], R20 ;  /* 0x0000001401007387 */ /* 0x0001e20000100c00 */
[----:B-1----:R-:W-:Y:S01]  /*19b0*/  MOV R4, UR4 ;  /* 0x0000000400047c02 */ /* 0x002fe20008000f00 */
[----:B------:R-:W-:-:S07]  /*19c0*/  IMAD.U32 R5, RZ, RZ, UR5 ;  /* 0x00000005ff057e24 */ /* 0x000fce000f8e00ff */
[----:B0-----:R-:W-:-:S07]  /*19d0*/  LEPC R20, `(.L_x_42) ;  /* 0x000000001014794e */ /* 0x001fce0000000000 */
[----:B--2---:R-:W-:Y:S05]  /*19e0*/  CALL.ABS.NOINC R8 ;  /* 0x0000000008007343 */ /* 0x004fea0003c00000 */
.L_x_42:
[----:B------:R-:W-:Y:S05]  /*19f0*/  BSYNC.RECONVERGENT B6 ;  /* 0x0000000000067941 */ /* 0x000fea0003800200 */
.L_x_41:
[----:B------:R-:W-:Y:S01]  /*1a00*/  LEA R18, R24, R43, 0x2 ;  /* 0x0000002b18127211 */ /* 0x000fe200078e10ff */
[----:B------:R-:W-:Y:S01]  /*1a10*/  BSSY.RECONVERGENT B6, `(.L_x_43) ;  /* 0x0000018000067945 */ /* 0x000fe20003800200 */
[----:B------:R-:W-:Y:S01]  /*1a20*/  ISETP.NE.AND P6, PT, R42, RZ, PT ;  /* 0x000000ff2a00720c */ /* 0x000fe20003fc5270 */
[----:B------:R-:W-:Y:S02]  /*1a30*/  IMAD.IADD R36, R24, 0x1, R25 ;  /* 0x0000000118247824 */ /* 0x000fe400078e0219 */
[----:B------:R-:W-:-:S05]  /*1a40*/  IMAD R18, R25, 0x4, R18 ;  /* 0x0000000419127824 */ /* 0x000fca00078e0212 */
[----:B------:R1:W2:Y:S05]  /*1a50*/  LDS R39, [R18] ;  /* 0x0000000012277984 */ /* 0x0002aa0000000800 */
[----:B------:R-:W-:Y:S05]  /*1a60*/  @!P6 BRA `(.L_x_44) ;  /* 0x000000000048e947 */ /* 0x000fea0003800000 */
[----:B------:R-:W3:Y:S01]  /*1a70*/  S2R R11, SR_TID.Y ;  /* 0x00000000000b7919 */ /* 0x000ee20000002200 */
[----:B------:R-:W-:Y:S01]  /*1a80*/  HFMA2 R9, -RZ, RZ, 0, 0 ;  /* 0x00000000ff097431 */ /* 0x000fe200000001ff */
[----:B------:R-:W-:Y:S01]  /*1a90*/  MOV R12, 0x0 ;  /* 0x00000000000c7802 */ /* 0x000fe20000000f00 */
[----:B------:R-:W-:Y:S01]  /*1aa0*/  IMAD.MOV.U32 R8, RZ, RZ, -0x1 ;  /* 0xffffffffff087424 */ /* 0x000fe200078e00ff */
[----:B------:R-:W4:Y:S01]  /*1ab0*/  LDCU.64 UR4, c[0x4][0x20] ;  /* 0x01000400ff0477ac */ /* 0x000f220008000a00 */
[----:B------:R-:W-:Y:S01]  /*1ac0*/  IMAD.MOV.U32 R10, RZ, RZ, R22 ;  /* 0x000000ffff0a7224 */ /* 0x000fe200078e0016 */
[----:B------:R-:W-:Y:S01]  /*1ad0*/  MOV R7, R40 ;  /* 0x0000002800077202 */ /* 0x000fe20000000f00 */
[----:B------:R-:W-:Y:S01]  /*1ae0*/  IMAD.MOV.U32 R37, RZ, RZ, R25 ;  /* 0x000000ffff257224 */ /* 0x000fe200078e0019 */
[----:B------:R-:W0:Y:S01]  /*1af0*/  LDC.64 R12, c[0x4][R12] ;  /* 0x010000000c0c7b82 */ /* 0x000e220000000a00 */
[----:B------:R-:W-:Y:S02]  /*1b00*/  IMAD.MOV.U32 R38, RZ, RZ, R26 ;  /* 0x000000ffff267224 */ /* 0x000fe400078e001a */
[----:B------:R-:W-:-:S03]  /*1b10*/  IMAD.MOV.U32 R6, RZ, RZ, R41 ;  /* 0x000000ffff067224 */ /* 0x000fc600078e0029 */
[----:B--2---:R2:W-:Y:S01]  /*1b20*/  STL.128 [R1+0x10], R36 ;  /* 0x0000102401007387 */ /* 0x0045e20000100c00 */
[----:B----4-:R-:W-:Y:S02]  /*1b30*/  IMAD.U32 R4, RZ, RZ, UR4 ;  /* 0x00000004ff047e24 */ /* 0x010fe4000f8e00ff */
[----:B------:R-:W-:Y:S01]  /*1b40*/  IMAD.U32 R5, RZ, RZ, UR5 ;  /* 0x00000005ff057e24 */ /* 0x000fe2000f8e00ff */
[----:B---3--:R-:W-:-:S05]  /*1b50*/  IADD3 R11, PT, PT, R11, 0x1, RZ ;  /* 0x000000010b0b7810 */ /* 0x008fca0007ffe0ff */
[----:B------:R2:W-:Y:S02]  /*1b60*/  STL.128 [R1], R8 ;  /* 0x0000000801007387 */ /* 0x0005e40000100c00 */
[----:B------:R-:W-:-:S07]  /*1b70*/  LEPC R20, `(.L_x_44) ;  /* 0x000000001014794e */ /* 0x000fce0000000000 */
[----:B012---:R-:W-:Y:S05]  /*1b80*/  CALL.ABS.NOINC R12 ;  /* 0x000000000c007343 */ /* 0x007fea0003c00000 */
.L_x_44:
[----:B------:R-:W-:Y:S05]  /*1b90*/  BSYNC.RECONVERGENT B6 ;  /* 0x0000000000067941 */ /* 0x000fea0003800200 */
.L_x_43:
[----:B------:R-:W-:Y:S01]  /*1ba0*/  IMAD R31, R25, 0x4, R18 ;  /* 0x00000004191f7824 */ /* 0x000fe200078e0212 */
[----:B------:R-:W-:Y:S01]  /*1bb0*/  ISETP.NE.AND P6, PT, R42, RZ, PT ;  /* 0x000000ff2a00720c */ /* 0x000fe20003fc5270 */
[----:B------:R-:W-:Y:S01]  /*1bc0*/  BSSY.RECONVERGENT B6, `(.L_x_45) ;  /* 0x0000021000067945 */ /* 0x000fe20003800200 */
[C---:B--2---:R-:W-:Y:S01]  /*1bd0*/  ISETP.NE.AND P0, PT, R39.reuse, 0x1, PT ;  /* 0x000000012700780c */ /* 0x044fe20003f05270 */
[----:B-1----:R-:W-:Y:S01]  /*1be0*/  IMAD.MOV.U32 R18, RZ, RZ, 0x2 ;  /* 0x00000002ff127424 */ /* 0x002fe200078e00ff */
[----:B------:R-:W-:Y:S01]  /*1bf0*/  ISETP.NE.AND P2, PT, R39, 0x2, PT ;  /* 0x000000022700780c */ /* 0x000fe20003f45270 */
[----:B------:R-:W1:Y:S01]  /*1c00*/  LDS R31, [R31] ;  /* 0x000000001f1f7984 */ /* 0x000e620000000800 */
[C---:B0-----:R-:W-:Y:S01]  /*1c10*/  ISETP.NE.AND P1, PT, R27.reuse, 0x1, PT ;  /* 0x000000011b00780c */ /* 0x041fe20003f25270 */
[----:B------:R-:W-:Y:S01]  /*1c20*/  IMAD.MOV.U32 R17, RZ, RZ, 0x2 ;  /* 0x00000002ff117424 */ /* 0x000fe200078e00ff */
[----:B------:R-:W-:Y:S02]  /*1c30*/  ISETP.NE.AND P3, PT, R27, 0x2, PT ;  /* 0x000000021b00780c */ /* 0x000fe40003f65270 */
[----:B------:R-:W-:-:S02]  /*1c40*/  SEL R0, RZ, 0x1, P0 ;  /* 0x00000001ff007807 */ /* 0x000fc40000000000 */
[----:B------:R-:W-:Y:S02]  /*1c50*/  SEL R3, RZ, 0x1, P2 ;  /* 0x00000001ff037807 */ /* 0x000fe40001000000 */
[----:B------:R-:W-:Y:S02]  /*1c60*/  IADD3 R11, PT, PT, R23, 0x2, RZ ;  /* 0x00000002170b7810 */ /* 0x000fe40007ffe0ff */
[----:B------:R-:W-:Y:S01]  /*1c70*/  @P0 IADD3 R18, PT, PT, RZ, 0x1, RZ ;  /* 0x00000001ff120810 */ /* 0x000fe20007ffe0ff */
[----:B------:R-:W-:Y:S02]  /*1c80*/  @P2 IMAD.MOV R17, RZ, RZ, 0x1 ;  /* 0x00000001ff112424 */ /* 0x000fe400078e02ff */
[----:B------:R-:W-:Y:S02]  /*1c90*/  @P1 IMAD.MOV R18, RZ, RZ, R0 ;  /* 0x000000ffff121224 */ /* 0x000fe400078e0200 */
[----:B------:R-:W-:Y:S01]  /*1ca0*/  @P3 IMAD.MOV R17, RZ, RZ, R3 ;  /* 0x000000ffff113224 */ /* 0x000fe200078e0203 */
[----:B------:R-:W-:Y:S06]  /*1cb0*/  @!P6 BRA `(.L_x_46) ;  /* 0x000000000044e947 */ /* 0x000fec0003800000 */
[----:B------:R-:W-:Y:S01]  /*1cc0*/  HFMA2 R9, -RZ, RZ, 0, 5.9604644775390625e-08 ;  /* 0x00000001ff097431 */ /* 0x000fe200000001ff */
[----:B------:R-:W-:Y:S01]  /*1cd0*/  MOV R12, 0x0 ;  /* 0x00000000000c7802 */ /* 0x000fe20000000f00 */
[----:B------:R-:W-:Y:S01]  /*1ce0*/  IMAD.MOV.U32 R10, RZ, RZ, R22 ;  /* 0x000000ffff0a7224 */ /* 0x000fe200078e0016 */
[----:B------:R-:W0:Y:S01]  /*1cf0*/  LDCU.64 UR4, c[0x4][0x20] ;  /* 0x01000400ff0477ac */ /* 0x000e220008000a00 */
[--C-:B------:R-:W-:Y:S02]  /*1d00*/  IMAD.IADD R28, R36, 0x1, R25.reuse ;  /* 0x00000001241c7824 */ /* 0x100fe400078e0219 */
[----:B------:R-:W-:Y:S01]  /*1d10*/  IMAD.MOV.U32 R8, RZ, RZ, -0x1 ;  /* 0xffffffffff087424 */ /* 0x000fe200078e00ff */
[----:B------:R-:W2:Y:S01]  /*1d20*/  LDC.64 R12, c[0x4][R12] ;  /* 0x010000000c0c7b82 */ /* 0x000ea20000000a00 */
[----:B------:R-:W-:Y:S02]  /*1d30*/  IMAD.MOV.U32 R29, RZ, RZ, R25 ;  /* 0x000000ffff1d7224 */ /* 0x000fe400078e0019 */
[----:B------:R-:W-:Y:S01]  /*1d40*/  IMAD.MOV.U32 R30, RZ, RZ, R26 ;  /* 0x000000ffff1e7224 */ /* 0x000fe200078e001a */
[----:B------:R3:W-:Y:S01]  /*1d50*/  STL.128 [R1], R8 ;  /* 0x0000000801007387 */ /* 0x0007e20000100c00 */
[----:B------:R-:W-:-:S02]  /*1d60*/  IMAD.MOV.U32 R6, RZ, RZ, R41 ;  /* 0x000000ffff067224 */ /* 0x000fc400078e0029 */
[----:B------:R-:W-:Y:S01]  /*1d70*/  IMAD.MOV.U32 R7, RZ, RZ, R40 ;  /* 0x000000ffff077224 */ /* 0x000fe200078e0028 */
[----:B-1----:R3:W-:Y:S01]  /*1d80*/  STL.128 [R1+0x10], R28 ;  /* 0x0000101c01007387 */ /* 0x0027e20000100c00 */
[----:B0-----:R-:W-:Y:S01]  /*1d90*/  IMAD.U32 R4, RZ, RZ, UR4 ;  /* 0x00000004ff047e24 */ /* 0x001fe2000f8e00ff */
[----:B------:R-:W-:-:S07]  /*1da0*/  MOV R5, UR5 ;  /* 0x0000000500057c02 */ /* 0x000fce0008000f00 */
[----:B------:R-:W-:-:S07]  /*1db0*/  LEPC R20, `(.L_x_46) ;  /* 0x000000001014794e */ /* 0x000fce0000000000 */
[----:B--23--:R-:W-:Y:S05]  /*1dc0*/  CALL.ABS.NOINC R12 ;  /* 0x000000000c007343 */ /* 0x00cfea0003c00000 */
.L_x_46:
[----:B------:R-:W-:Y:S05]  /*1dd0*/  BSYNC.RECONVERGENT B6 ;  /* 0x0000000000067941 */ /* 0x000fea0003800200 */
.L_x_45:
[----:B------:R-:W0:Y:S01]  /*1de0*/  I2F.U32.RP R3, R25 ;  /* 0x0000001900037306 */ /* 0x000e220000209000 */
[----:B------:R-:W-:Y:S01]  /*1df0*/  ISETP.NE.U32.AND P1, PT, R25, RZ, PT ;  /* 0x000000ff1900720c */ /* 0x000fe20003f25070 */
[----:B------:R-:W-:Y:S01]  /*1e00*/  BSSY.RECONVERGENT B6, `(.L_x_47) ;  /* 0x000002c000067945 */ /* 0x000fe20003800200 */
[----:B------:R-:W-:Y:S01]  /*1e10*/  ISETP.NE.AND P6, PT, R42, RZ, PT ;  /* 0x000000ff2a00720c */ /* 0x000fe20003fc5270 */
[----:B------:R-:W-:Y:S01]  /*1e20*/  VIADD R27, R17, 0x1 ;  /* 0x00000001111b7836 */ /* 0x000fe20000000000 */
[----:B------:R-:W-:-:S03]  /*1e30*/  IADD3 R28, PT, PT, R18, 0x1, RZ ;  /* 0x00000001121c7810 */ /* 0x000fc60007ffe0ff */
[----:B0-----:R-:W0:Y:S02]  /*1e40*/  MUFU.RCP R3, R3 ;  /* 0x0000000300037308 */ /* 0x001e240000001000 */
[----:B0-----:R-:W-:Y:S02]  /*1e50*/  VIADD R4, R3, 0xffffffe ;  /* 0x0ffffffe03047836 */ /* 0x001fe40000000000 */
[----:B------:R-:W-:-:S04]  /*1e60*/  IMAD R3, R23, R25, RZ ;  /* 0x0000001917037224 */ /* 0x000fc800078e02ff */
[----:B------:R0:W2:Y:S02]  /*1e70*/  F2I.FTZ.U32.TRUNC.NTZ R5, R4 ;  /* 0x0000000400057305 */ /* 0x0000a4000021f000 */
[----:B0-----:R-:W-:Y:S01]  /*1e80*/  IMAD.MOV.U32 R4, RZ, RZ, RZ ;  /* 0x000000ffff047224 */ /* 0x001fe200078e00ff */
[----:B--2---:R-:W-:-:S05]  /*1e90*/  IADD3 R0, PT, PT, RZ, -R5, RZ ;  /* 0x80000005ff007210 */ /* 0x004fca0007ffe0ff */
[----:B------:R-:W-:-:S04]  /*1ea0*/  IMAD R7, R0, R25, RZ ;  /* 0x0000001900077224 */ /* 0x000fc800078e02ff */
[----:B------:R-:W-:-:S04]  /*1eb0*/  IMAD.HI.U32 R0, R5, R7, R4 ;  /* 0x0000000705007227 */ /* 0x000fc800078e0004 */
[----:B------:R-:W-:-:S04]  /*1ec0*/  IMAD.IADD R5, R16, 0x1, R25 ;  /* 0x0000000110057824 */ /* 0x000fc800078e0219 */
[----:B------:R-:W-:-:S04]  /*1ed0*/  IMAD.HI.U32 R0, R0, R5, RZ ;  /* 0x0000000500007227 */ /* 0x000fc800078e00ff */
[----:B------:R-:W-:-:S04]  /*1ee0*/  IMAD.MOV R0, RZ, RZ, -R0 ;  /* 0x000000ffff007224 */ /* 0x000fc800078e0a00 */
[----:B------:R-:W-:-:S05]  /*1ef0*/  IMAD R22, R25, R0, R5 ;  /* 0x0000000019167224 */ /* 0x000fca00078e0205 */
[----:B------:R-:W-:-:S13]  /*1f00*/  ISETP.GE.U32.AND P0, PT, R22, R25, PT ;  /* 0x000000191600720c */ /* 0x000fda0003f06070 */
[----:B------:R-:W-:-:S04]  /*1f10*/  @P0 IADD3 R22, PT, PT, R22, -R25, RZ ;  /* 0x8000001916160210 */ /* 0x000fc80007ffe0ff */
[----:B------:R-:W-:-:S13]  /*1f20*/  ISETP.GE.U32.AND P0, PT, R22, R25, PT ;  /* 0x000000191600720c */ /* 0x000fda0003f06070 */
[----:B------:R-:W-:Y:S01]  /*1f30*/  @P0 IMAD.IADD R22, R22, 0x1, -R25 ;  /* 0x0000000116160824 */ /* 0x000fe200078e0a19 */
[----:B------:R-:W-:Y:S02]  /*1f40*/  @!P1 LOP3.LUT R22, RZ, R25, RZ, 0x33, !PT ;  /* 0x00000019ff169212 */ /* 0x000fe400078e33ff */
[C---:B-1----:R-:W-:Y:S02]  /*1f50*/  ISETP.NE.AND P0, PT, R31.reuse, 0x1, PT ;  /* 0x000000011f00780c */ /* 0x042fe40003f05270 */
[----:B------:R-:W-:Y:S01]  /*1f60*/  ISETP.NE.AND P1, PT, R31, 0x2, PT ;  /* 0x000000021f00780c */ /* 0x000fe20003f25270 */
[----:B------:R-:W-:-:S04]  /*1f70*/  IMAD.IADD R16, R3, 0x1, R22 ;  /* 0x0000000103107824 */ /* 0x000fc800078e0216 */
[----:B------:R-:W-:-:S06]  /*1f80*/  IMAD R19, R16, 0x4, R43 ;  /* 0x0000000410137824 */ /* 0x000fcc00078e022b */
[----:B------:R-:W0:Y:S01]  /*1f90*/  LDS R19, [R19] ;  /* 0x0000000013137984 */ /* 0x000e220000000800 */
[----:B------:R-:W-:Y:S02]  /*1fa0*/  @P0 IMAD.MOV R28, RZ, RZ, R18 ;  /* 0x000000ffff1c0224 */ /* 0x000fe400078e0212 */
[----:B------:R-:W-:Y:S01]  /*1fb0*/  @P1 IMAD.MOV R27, RZ, RZ, R17 ;  /* 0x000000ffff1b1224 */ /* 0x000fe200078e0211 */
[----:B------:R-:W-:Y:S06]  /*1fc0*/  @!P6 BRA `(.L_x_48) ;  /* 0x00000000003ce947 */ /* 0x000fec0003800000 */
[----:B------:R-:W-:Y:S01]  /*1fd0*/  MOV R8, 0x0 ;  /* 0x0000000000087802 */ /* 0x000fe20000000f00 */
[----:B------:R-:W-:Y:S01]  /*1fe0*/  IMAD.MOV.U32 R20, RZ, RZ, RZ ;  /* 0x000000ffff147224 */ /* 0x000fe200078e00ff */
[----:B------:R-:W-:Y:S01]  /*1ff0*/  MOV R21, 0xffffffff ;  /* 0xffffffff00157802 */ /* 0x000fe20000000f00 */
[----:B------:R-:W-:Y:S01]  /*2000*/  IMAD.MOV.U32 R17, RZ, RZ, R25 ;  /* 0x000000ffff117224 */ /* 0x000fe200078e0019 */
[----:B------:R-:W1:Y:S01]  /*2010*/  LDCU.64 UR4, c[0x4][0x20] ;  /* 0x01000400ff0477ac */ /* 0x000e620008000a00 */
[----:B------:R-:W-:Y:S01]  /*2020*/  IMAD.MOV.U32 R18, RZ, RZ, R26 ;  /* 0x000000ffff127224 */ /* 0x000fe200078e001a */
[----:B------:R-:W2:Y:S01]  /*2030*/  LDC.64 R8, c[0x4][R8] ;  /* 0x0100000008087b82 */ /* 0x000ea20000000a00 */
[----:B------:R3:W-:Y:S01]  /*2040*/  STL.128 [R1], R20 ;  /* 0x0000001401007387 */ /* 0x0007e20000100c00 */
[----:B------:R-:W-:Y:S02]  /*2050*/  IMAD.MOV.U32 R6, RZ, RZ, R41 ;  /* 0x000000ffff067224 */ /* 0x000fe400078e0029 */
[----:B------:R-:W-:Y:S01]  /*2060*/  IMAD.MOV.U32 R7, RZ, RZ, R40 ;  /* 0x000000ffff077224 */ /* 0x000fe200078e0028 */
[----:B0-----:R3:W-:Y:S01]  /*2070*/  STL.128 [R1+0x10], R16 ;  /* 0x0000101001007387 */ /* 0x0017e20000100c00 */
[----:B-1----:R-:W-:Y:S01]  /*2080*/  MOV R4, UR4 ;  /* 0x0000000400047c02 */ /* 0x002fe20008000f00 */
[----:B------:R-:W-:-:S07]  /*2090*/  IMAD.U32 R5, RZ, RZ, UR5 ;  /* 0x00000005ff057e24 */ /* 0x000fce000f8e00ff */
[----:B---3--:R-:W-:-:S07]  /*20a0*/  LEPC R20, `(.L_x_48) ;  /* 0x000000001014794e */ /* 0x008fce0000000000 */
[----:B--2---:R-:W-:Y:S05]  /*20b0*/  CALL.ABS.NOINC R8 ;  /* 0x0000000008007343 */ /* 0x004fea0003c00000 */
.L_x_48:
[----:B------:R-:W-:Y:S05]  /*20c0*/  BSYNC.RECONVERGENT B6 ;  /* 0x0000000000067941 */ /* 0x000fea0003800200 */
.L_x_47:
[----:B------:R-:W-:Y:S01]  /*20d0*/  LEA R18, R16, R43, 0x2 ;  /* 0x0000002b10127211 */ /* 0x000fe200078e10ff */
[----:B------:R-:W-:Y:S01]  /*20e0*/  BSSY.RECONVERGENT B6, `(.L_x_49) ;  /* 0x000001c000067945 */ /* 0x000fe20003800200 */
[----:B------:R-:W-:Y:S01]  /*20f0*/  ISETP.NE.AND P6, PT, R42, RZ, PT ;  /* 0x000000ff2a00720c */ /* 0x000fe20003fc5270 */
[----:B------:R-:W-:Y:S01]  /*2100*/  VIADD R24, R28, 0x1 ;  /* 0x000000011c187836 */ /* 0x000fe20000000000 */
[----:B0-----:R-:W-:Y:S01]  /*2110*/  ISETP.NE.AND P0, PT, R19, 0x1, PT ;  /* 0x000000011300780c */ /* 0x001fe20003f05270 */
[----:B------:R-:W-:Y:S01]  /*2120*/  IMAD R18, R25, 0x4, R18 ;  /* 0x0000000419127824 */ /* 0x000fe200078e0212 */
[----:B------:R-:W-:Y:S01]  /*2130*/  ISETP.NE.AND P1, PT, R19, 0x2, PT ;  /* 0x000000021300780c */ /* 0x000fe20003f25270 */
[----:B------:R-:W-:Y:S02]  /*2140*/  VIADD R17, R27, 0x1 ;  /* 0x000000011b117836 */ /* 0x000fe40000000000 */
[----:B------:R-:W-:Y:S01]  /*2150*/  IMAD.IADD R32, R16, 0x1, R25 ;  /* 0x0000000110207824 */ /* 0x000fe200078e0219 */
[----:B------:R0:W1:Y:S07]  /*2160*/  LDS R35, [R18] ;  /* 0x0000000012237984 */ /* 0x00006e0000000800 */
[----:B------:R-:W-:-:S02]  /*2170*/  @P0 IADD3 R24, PT, PT, R28, RZ, RZ ;  /* 0x000000ff1c180210 */ /* 0x000fc40007ffe0ff */
[----:B------:R-:W-:Y:S01]  /*2180*/  @P1 IMAD.MOV R17, RZ, RZ, R27 ;  /* 0x000000ffff111224 */ /* 0x000fe200078e021b */
[----:B------:R-:W-:Y:S06]  /*2190*/  @!P6 BRA `(.L_x_50) ;  /* 0x000000000040e947 */ /* 0x000fec0003800000 */
[----:B------:R-:W2:Y:S01]  /*21a0*/  S2R R23, SR_TID.Y ;  /* 0x0000000000177919 */ /* 0x000ea20000002200 */
[----:B------:R-:W-:Y:S02]  /*21b0*/  MOV R8, 0x0 ;  /* 0x0000000000087802 */ /* 0x000fe40000000f00 */
[----:B------:R-:W-:Y:S01]  /*21c0*/  CS2R R20, SRZ ;  /* 0x0000000000147805 */ /* 0x000fe2000001ff00 */
[----:B------:R-:W-:Y:S01]  /*21d0*/  IMAD.MOV.U32 R33, RZ, RZ, R25 ;  /* 0x000000ffff217224 */ /* 0x000fe200078e0019 */
[----:B------:R-:W-:Y:S01]  /*21e0*/  MOV R34, R26 ;  /* 0x0000001a00227202 */ /* 0x000fe20000000f00 */
[----:B------:R-:W3:Y:S01]  /*21f0*/  LDCU.64 UR4, c[0x4][0x20] ;  /* 0x01000400ff0477ac */ /* 0x000ee20008000a00 */
[----:B------:R-:W-:Y:S01]  /*2200*/  MOV R6, R41 ;  /* 0x0000002900067202 */ /* 0x000fe20000000f00 */
[----:B------:R-:W4:Y:S01]  /*2210*/  LDC.64 R8, c[0x4][R8] ;  /* 0x0100000008087b82 */ /* 0x000f220000000a00 */
[----:B------:R-:W-:Y:S01]  /*2220*/  IMAD.MOV.U32 R7, RZ, RZ, R40 ;  /* 0x000000ffff077224 */ /* 0x000fe200078e0028 */
[----:B-1----:R1:W-:Y:S01]  /*2230*/  STL.128 [R1+0x10], R32 ;  /* 0x0000102001007387 */ /* 0x0023e20000100c00 */
[----:B---3--:R-:W-:-:S02]  /*2240*/  IMAD.U32 R4, RZ, RZ, UR4 ;  /* 0x00000004ff047e24 */ /* 0x008fc4000f8e00ff */
[----:B------:R-:W-:Y:S02]  /*2250*/  IMAD.U32 R5, RZ, RZ, UR5 ;  /* 0x00000005ff057e24 */ /* 0x000fe4000f8e00ff */
[----:B--2---:R-:W-:-:S05]  /*2260*/  VIADD R23, R23, 0x1 ;  /* 0x0000000117177836 */ /* 0x004fca0000000000 */
[----:B------:R1:W-:Y:S02]  /*2270*/  STL.128 [R1], R20 ;  /* 0x0000001401007387 */ /* 0x0003e40000100c00 */
[----:B-1----:R-:W-:-:S07]  /*2280*/  LEPC R20, `(.L_x_50) ;  /* 0x000000001014794e */ /* 0x002fce0000000000 */
[----:B0---4-:R-:W-:Y:S05]  /*2290*/  CALL.ABS.NOINC R8 ;  /* 0x0000000008007343 */ /* 0x011fea0003c00000 */
.L_x_50:
[----:B------:R-:W-:Y:S05]  /*22a0*/  BSYNC.RECONVERGENT B6 ;  /* 0x0000000000067941 */ /* 0x000fea0003800200 */
.L_x_49:
[----:B------:R-:W-:Y:S01]  /*22b0*/  IMAD R23, R25, 0x4, R18 ;  /* 0x0000000419177824 */ /* 0x000fe200078e0212 */
[----:B------:R-:W-:Y:S01]  /*22c0*/  ISETP.NE.AND P6, PT, R42, RZ, PT ;  /* 0x000000ff2a00720c */ /* 0x000fe20003fc5270 */
[----:B------:R-:W-:Y:S01]  /*22d0*/  BSSY.RECONVERGENT B6, `(.L_x_51) ;  /* 0x0000018000067945 */ /* 0x000fe20003800200 */
[----:B------:R-:W-:-:S03]  /*22e0*/  ISETP.GT.AND P0, PT, R19, RZ, PT ;  /* 0x000000ff1300720c */ /* 0x000fc60003f04270 */
[----:B------:R-:W2:Y:S01]  /*22f0*/  LDS R23, [R23] ;  /* 0x0000000017177984 */ /* 0x000ea20000000800 */
[----:B------:R-:W-:-:S07]  /*2300*/  P2R R27, PR, RZ, 0x1 ;  /* 0x00000001ff1b7803 */ /* 0x000fce0000000000 */
[----:B------:R-:W-:Y:S05]  /*2310*/  @!P6 BRA `(.L_x_52) ;  /* 0x00000000004ce947 */ /* 0x000fea0003800000 */
[----:B------:R-:W3:Y:S01]  /*2320*/  S2R R11, SR_TID.Y ;  /* 0x00000000000b7919 */ /* 0x000ee20000002200 */
[----:B------:R-:W-:Y:S01]  /*2330*/  IMAD.MOV.U32 R10, RZ, RZ, R22 ;  /* 0x000000ffff0a7224 */ /* 0x000fe200078e0016 */
[----:B------:R-:W-:Y:S01]  /*2340*/  MOV R12, 0x0 ;  /* 0x00000000000c7802 */ /* 0x000fe20000000f00 */
[----:B------:R-:W-:Y:S01]  /*2350*/  IMAD.MOV.U32 R9, RZ, RZ, 0x1 ;  /* 0x00000001ff097424 */ /* 0x000fe200078e00ff */
[----:B------:R-:W-:Y:S01]  /*2360*/  IADD3 R20, PT, PT, R32, R25, RZ ;  /* 0x0000001920147210 */ /* 0x000fe20007ffe0ff */
[----:B------:R-:W-:Y:S01]  /*2370*/  IMAD.MOV.U32 R8, RZ, RZ, RZ ;  /* 0x000000ffff087224 */ /* 0x000fe200078e00ff */
[----:B------:R-:W-:Y:S01]  /*2380*/  MOV R22, R26 ;  /* 0x0000001a00167202 */ /* 0x000fe20000000f00 */
[----:B------:R-:W-:Y:S01]  /*2390*/  IMAD.MOV.U32 R21, RZ, RZ, R25 ;  /* 0x000000ffff157224 */ /* 0x000fe200078e0019 */
[----:B------:R-:W4:Y:S01]  /*23a0*/  LDC.64 R12, c[0x4][R12] ;  /* 0x010000000c0c7b82 */ /* 0x000f220000000a00 */
[----:B------:R-:W5:Y:S01]  /*23b0*/  LDCU.64 UR4, c[0x4][0x20] ;  /* 0x01000400ff0477ac */ /* 0x000f620008000a00 */
[----:B------:R-:W-:Y:S01]  /*23c0*/  MOV R6, R41 ;  /* 0x0000002900067202 */ /* 0x000fe20000000f00 */
[----:B------:R-:W-:Y:S01]  /*23d0*/  IMAD.MOV.U32 R7, RZ, RZ, R40 ;  /* 0x000000ffff077224 */ /* 0x000fe200078e0028 */
[----:B--2---:R2:W-:Y:S01]  /*23e0*/  STL.128 [R1+0x10], R20 ;  /* 0x0000101401007387 */ /* 0x0045e20000100c00 */
[----:B-----5:R-:W-:-:S02]  /*23f0*/  IMAD.U32 R4, RZ, RZ, UR4 ;  /* 0x00000004ff047e24 */ /* 0x020fc4000f8e00ff */
[----:B------:R-:W-:Y:S02]  /*2400*/  IMAD.U32 R5, RZ, RZ, UR5 ;  /* 0x00000005ff057e24 */ /* 0x000fe4000f8e00ff */
[----:B---3--:R-:W-:-:S05]  /*2410*/  VIADD R11, R11, 0x2 ;  /* 0x000000020b0b7836 */ /* 0x008fca0000000000 */
[----:B------:R2:W-:Y:S02]  /*2420*/  STL.128 [R1], R8 ;  /* 0x0000000801007387 */ /* 0x0005e40000100c00 */
[----:B--2---:R-:W-:-:S07]  /*2430*/  LEPC R20, `(.L_x_52) ;  /* 0x000000001014794e */ /* 0x004fce0000000000 */
[----:B01--4-:R-:W-:Y:S05]  /*2440*/  CALL.ABS.NOINC R12 ;  /* 0x000000000c007343 */ /* 0x013fea0003c00000 */
.L_x_52:
[----:B------:R-:W-:Y:S05]  /*2450*/  BSYNC.RECONVERGENT B6 ;  /* 0x0000000000067941 */ /* 0x000fea0003800200 */
.L_x_51:
[----:B------:R-:W3:Y:S01]  /*2460*/  I2F.U32.RP R0, R25 ;  /* 0x0000001900007306 */ /* 0x000ee20000209000 */
[----:B------:R-:W4:Y:S01]  /*2470*/  S2R R6, SR_TID.X ;  /* 0x0000000000067919 */ /* 0x000f220000002100 */
[----:B------:R-:W-:Y:S01]  /*2480*/  ISETP.NE.U32.AND P1, PT, R25, RZ, PT ;  /* 0x000000ff1900720c */ /* 0x000fe20003f25070 */
[----:B------:R-:W-:Y:S01]  /*2490*/  BSSY.RECONVERGENT B6, `(.L_x_53) ;  /* 0x000002e000067945 */ /* 0x000fe20003800200 */
[----:B------:R-:W-:Y:S01]  /*24a0*/  ISETP.NE.AND P6, PT, R42, RZ, PT ;  /* 0x000000ff2a00720c */ /* 0x000fe20003fc5270 */
[----:B------:R-:W5:Y:S01]  /*24b0*/  S2R R19, SR_TID.Y ;  /* 0x0000000000137919 */ /* 0x000f620000002200 */
[----:B------:R-:W-:Y:S01]  /*24c0*/  IADD3 R32, PT, PT, R24, 0x1, RZ ;  /* 0x0000000118207810 */ /* 0x000fe20007ffe0ff */
[----:B------:R-:W-:Y:S01]  /*24d0*/  VIADD R22, R17, 0x1 ;  /* 0x0000000111167836 */ /* 0x000fe20000000000 */
[----:B---3--:R-:W3:Y:S02]  /*24e0*/  MUFU.RCP R0, R0 ;  /* 0x0000000000007308 */ /* 0x008ee40000001000 */
[----:B---3--:R-:W-:Y:S01]  /*24f0*/  VIADD R4, R0, 0xffffffe ;  /* 0x0ffffffe00047836 */ /* 0x008fe20000000000 */
[----:B----4-:R-:W-:-:S05]  /*2500*/  IADD3 R6, PT, PT, R6, R25, RZ ;  /* 0x0000001906067210 */ /* 0x010fca0007ffe0ff */
[----:B------:R3:W4:Y:S01]  /*2510*/  F2I.FTZ.U32.TRUNC.NTZ R5, R4 ;  /* 0x0000000400057305 */ /* 0x000722000021f000 */
[----:B0-----:R-:W-:Y:S02]  /*2520*/  VIADD R18, R6, 0x1 ;  /* 0x0000000106127836 */ /* 0x001fe40000000000 */
[----:B---3--:R-:W-:Y:S02]  /*2530*/  IMAD.MOV.U32 R4, RZ, RZ, RZ ;  /* 0x000000ffff047224 */ /* 0x008fe400078e00ff */
[----:B----4-:R-:W-:-:S04]  /*2540*/  IMAD.MOV R8, RZ, RZ, -R5 ;  /* 0x000000ffff087224 */ /* 0x010fc800078e0a05 */
[----:B------:R-:W-:-:S04]  /*2550*/  IMAD R3, R8, R25, RZ ;  /* 0x0000001908037224 */ /* 0x000fc800078e02ff */
[----:B------:R-:W-:-:S06]  /*2560*/  IMAD.HI.U32 R3, R5, R3, R4 ;  /* 0x0000000305037227 */ /* 0x000fcc00078e0004 */
[----:B------:R-:W-:-:S04]  /*2570*/  IMAD.HI.U32 R0, R3, R18, RZ ;  /* 0x0000001203007227 */ /* 0x000fc800078e00ff */
[----:B------:R-:W-:Y:S02]  /*2580*/  IMAD.MOV R0, RZ, RZ, -R0 ;  /* 0x000000ffff007224 */ /* 0x000fe400078e0a00 */
[----:B-----5:R-:W-:Y:S02]  /*2590*/  IMAD R3, R19, R25, RZ ;  /* 0x0000001913037224 */ /* 0x020fe400078e02ff */
[----:B------:R-:W-:-:S05]  /*25a0*/  IMAD R18, R25, R0, R18 ;  /* 0x0000000019127224 */ /* 0x000fca00078e0212 */
[----:B------:R-:W-:-:S13]  /*25b0*/  ISETP.GE.U32.AND P0, PT, R18, R25, PT ;  /* 0x000000191200720c */ /* 0x000fda0003f06070 */
[----:B------:R-:W-:-:S04]  /*25c0*/  @P0 IADD3 R18, PT, PT, R18, -R25, RZ ;  /* 0x8000001912120210 */ /* 0x000fc80007ffe0ff */
[----:B------:R-:W-:-:S13]  /*25d0*/  ISETP.GE.U32.AND P0, PT, R18, R25, PT ;  /* 0x000000191200720c */ /* 0x000fda0003f06070 */
[----:B------:R-:W-:Y:S01]  /*25e0*/  @P0 IMAD.IADD R18, R18, 0x1, -R25 ;  /* 0x0000000112120824 */ /* 0x000fe200078e0a19 */
[----:B------:R-:W-:Y:S02]  /*25f0*/  @!P1 LOP3.LUT R18, RZ, R25, RZ, 0x33, !PT ;  /* 0x00000019ff129212 */ /* 0x000fe400078e33ff */
[C---:B--2---:R-:W-:Y:S02]  /*2600*/  ISETP.NE.AND P0, PT, R23.reuse, 0x1, PT ;  /* 0x000000011700780c */ /* 0x044fe40003f05270 */
[----:B------:R-:W-:Y:S01]  /*2610*/  ISETP.NE.AND P1, PT, R23, 0x2, PT ;  /* 0x000000021700780c */ /* 0x000fe20003f25270 */
[----:B------:R-:W-:-:S04]  /*2620*/  IMAD.IADD R28, R3, 0x1, R18 ;  /* 0x00000001031c7824 */ /* 0x000fc800078e0212 */
[----:B------:R-:W-:-:S06]  /*2630*/  IMAD R31, R28, 0x4, R43 ;  /* 0x000000041c1f7824 */ /* 0x000fcc00078e022b */
[----:B------:R-:W0:Y:S01]  /*2640*/  LDS R31, [R31] ;  /* 0x000000001f1f7984 */ /* 0x000e220000000800 */
[----:B------:R-:W-:Y:S02]  /*2650*/  @P0 IMAD.MOV R32, RZ, RZ, R24 ;  /* 0x000000ffff200224 */ /* 0x000fe400078e0218 */
[----:B------:R-:W-:Y:S01]  /*2660*/  @P1 IMAD.MOV R22, RZ, RZ, R17 ;  /* 0x000000ffff161224 */ /* 0x000fe200078e0211 */
[----:B------:R-:W-:Y:S06]  /*2670*/  @!P6 BRA `(.L_x_54) ;  /* 0x00000000003ce947 */ /* 0x000fec0003800000 */
[----:B------:R-:W-:Y:S01]  /*2680*/  HFMA2 R16, -RZ, RZ, 0, 5.9604644775390625e-08 ;  /* 0x00000001ff107431 */ /* 0x000fe200000001ff */
[----:B------:R-:W-:Y:S01]  /*2690*/  MOV R8, 0x0 ;  /* 0x0000000000087802 */ /* 0x000fe20000000f00 */
[----:B------:R-:W-:Y:S01]  /*26a0*/  IMAD.MOV.U32 R17, RZ, RZ, -0x1 ;  /* 0xffffffffff117424 */ /* 0x000fe200078e00ff */
[----:B------:R-:W2:Y:S01]  /*26b0*/  LDCU.64 UR4, c[0x4][0x20] ;  /* 0x01000400ff0477ac */ /* 0x000ea20008000a00 */
[----:B------:R-:W-:Y:S02]  /*26c0*/  IMAD.MOV.U32 R29, RZ, RZ, R25 ;  /* 0x000000ffff1d7224 */ /* 0x000fe400078e0019 */
[----:B------:R-:W-:Y:S01]  /*26d0*/  IMAD.MOV.U32 R30, RZ, RZ, R26 ;  /* 0x000000ffff1e7224 */ /* 0x000fe200078e001a */
[----:B------:R3:W-:Y:S01]  /*26e0*/  STL.128 [R1], R16 ;  /* 0x0000001001007387 */ /* 0x0007e20000100c00 */
[----:B------:R-:W4:Y:S01]  /*26f0*/  LDC.64 R8, c[0x4][R8] ;  /* 0x0100000008087b82 */ /* 0x000f220000000a00 */
[----:B------:R-:W-:Y:S02]  /*2700*/  IMAD.MOV.U32 R6, RZ, RZ, R41 ;  /* 0x000000ffff067224 */ /* 0x000fe400078e0029 */
[----:B0-----:R3:W-:Y:S01]  /*2710*/  STL.128 [R1+0x10], R28 ;  /* 0x0000101c01007387 */ /* 0x0017e20000100c00 */
[----:B------:R-:W-:Y:S01]  /*2720*/  IMAD.MOV.U32 R7, RZ, RZ, R40 ;  /* 0x000000ffff077224 */ /* 0x000fe200078e0028 */
[----:B--2---:R-:W-:Y:S01]  /*2730*/  MOV R4, UR4 ;  /* 0x0000000400047c02 */ /* 0x004fe20008000f00 */
[----:B------:R-:W-:-:S07]  /*2740*/  IMAD.U32 R5, RZ, RZ, UR5 ;  /* 0x00000005ff057e24 */ /* 0x000fce000f8e00ff */
[----:B------:R-:W-:-:S07]  /*2750*/  LEPC R20, `(.L_x_54) ;  /* 0x000000001014794e */ /* 0x000fce0000000000 */
[----:B-1-34-:R-:W-:Y:S05]  /*2760*/  CALL.ABS.NOINC R8 ;  /* 0x0000000008007343 */ /* 0x01afea0003c00000 */
.L_x_54:
[----:B------:R-:W-:Y:S05]  /*2770*/  BSYNC.RECONVERGENT B6 ;  /* 0x0000000000067941 */ /* 0x000fea0003800200 */
.L_x_53:
[----:B------:R-:W2:Y:S01]  /*2780*/  S2UR UR5, SR_CgaCtaId ;  /* 0x00000000000579c3 */ /* 0x000ea20000008800 */
[----:B------:R-:W-:Y:S01]  /*2790*/  UMOV UR4, 0x400 ;  /* 0x0000040000047882 */ /* 0x000fe20000000000 */
[----:B------:R-:W-:Y:S01]  /*27a0*/  ISETP.NE.AND P5, PT, R27, RZ, PT ;  /* 0x000000ff1b00720c */ /* 0x000fe20003fa5270 */
[----:B------:R-:W-:Y:S01]  /*27b0*/  IMAD.MOV.U32 R3, RZ, RZ, 0x2 ;  /* 0x00000002ff037424 */ /* 0x000fe200078e00ff */
[----:B------:R-:W-:Y:S01]  /*27c0*/  ISETP.GT.AND P0, PT, R39, RZ, PT ;  /* 0x000000ff2700720c */ /* 0x000fe20003f04270 */
[----:B------:R-:W-:Y:S01]  /*27d0*/  BSSY.RECONVERGENT B6, `(.L_x_55) ;  /* 0x0000023000067945 */ /* 0x000fe20003800200 */
[----:B------:R-:W-:Y:S01]  /*27e0*/  ISETP.NE.AND P6, PT, R42, RZ, PT ;  /* 0x000000ff2a00720c */ /* 0x000fe20003fc5270 */
[----:B------:R-:W-:Y:S01]  /*27f0*/  VIADD R29, R22, 0x1 ;  /* 0x00000001161d7836 */ /* 0x000fe20000000000 */
[C---:B0-----:R-:W-:Y:S01]  /*2800*/  ISETP.NE.AND P2, PT, R31.reuse, 0x1, PT ;  /* 0x000000011f00780c */ /* 0x041fe20003f45270 */
[----:B------:R-:W-:Y:S01]  /*2810*/  IMAD.IADD R24, R28, 0x1, R25 ;  /* 0x000000011c187824 */ /* 0x000fe200078e0219 */
[----:B------:R-:W-:-:S02]  /*2820*/  ISETP.NE.AND P3, PT, R31, 0x2, PT ;  /* 0x000000021f00780c */ /* 0x000fc40003f65270 */
[----:B------:R-:W-:Y:S02]  /*2830*/  ISETP.GT.AND P1, PT, R23, RZ, PT ;  /* 0x000000ff1700720c */ /* 0x000fe40003f24270 */
[----:B------:R-:W-:Y:S01]  /*2840*/  SEL R0, RZ, 0x1, !P5 ;  /* 0x00000001ff007807 */ /* 0x000fe20006800000 */
[----:B------:R-:W-:Y:S01]  /*2850*/  @!P5 IMAD.MOV R3, RZ, RZ, 0x1 ;  /* 0x00000001ff03d424 */ /* 0x000fe200078e02ff */
[----:B------:R-:W-:-:S03]  /*2860*/  IADD3 R31, PT, PT, R32, 0x1, RZ ;  /* 0x00000001201f7810 */ /* 0x000fc60007ffe0ff */
[----:B------:R-:W-:Y:S02]  /*2870*/  @!P0 IMAD.MOV R3, RZ, RZ, R0 ;  /* 0x000000ffff038224 */ /* 0x000fe400078e0200 */
[----:B------:R-:W-:Y:S02]  /*2880*/  @P2 IMAD.MOV R31, RZ, RZ, R32 ;  /* 0x000000ffff1f2224 */ /* 0x000fe400078e0220 */
[----:B------:R-:W-:Y:S01]  /*2890*/  VIADD R23, R3, 0x1 ;  /* 0x0000000103177836 */ /* 0x000fe20000000000 */
[----:B--2---:R-:W-:Y:S01]  /*28a0*/  ULEA UR4, UR5, UR4, 0x18 ;  /* 0x0000000405047291 */ /* 0x004fe2000f8ec0ff */
[----:B------:R-:W-:Y:S01]  /*28b0*/  @P3 IADD3 R29, PT, PT, R22, RZ, RZ ;  /* 0x000000ff161d3210 */ /* 0x000fe20007ffe0ff */
[----:B------:R-:W-:-:S04]  /*28c0*/  @!P1 IMAD.MOV R23, RZ, RZ, R3 ;  /* 0x000000ffff179224 */ /* 0x000fc800078e0203 */
[----:B------:R-:W-:-:S04]  /*28d0*/  LEA R30, R28, UR4, 0x2 ;  /* 0x000000041c1e7c11 */ /* 0x000fc8000f8e10ff */
[----:B------:R-:W-:-:S05]  /*28e0*/  LEA R30, R25, R30, 0x2 ;  /* 0x0000001e191e7211 */ /* 0x000fca00078e10ff */
[----:B------:R0:W2:Y:S01]  /*28f0*/  LDS R27, [R30] ;  /* 0x000000001e1b7984 */ /* 0x0000a20000000800 */
[----:B------:R-:W-:Y:S05]  /*2900*/  @!P6 BRA `(.L_x_56) ;  /* 0x00000000003ce947 */ /* 0x000fea0003800000 */
[----:B------:R-:W3:Y:S01]  /*2910*/  S2R R19, SR_TID.Y ;  /* 0x0000000000137919 */ /* 0x000ee20000002200 */
[----:B------:R-:W-:Y:S01]  /*2920*/  HFMA2 R17, -RZ, RZ, 0, 0 ;  /* 0x00000000ff117431 */ /* 0x000fe200000001ff */
[----:B------:R-:W-:Y:S01]  /*2930*/  MOV R8, 0x0 ;  /* 0x0000000000087802 */ /* 0x000fe20000000f00 */
[----:B------:R-:W-:Y:S01]  /*2940*/  IMAD.MOV.U32 R16, RZ, RZ, 0x1 ;  /* 0x00000001ff107424 */ /* 0x000fe200078e00ff */
[----:B--2---:R2:W-:Y:S01]  /*2950*/  STL.128 [R1+0x10], R24 ;  /* 0x0000101801007387 */ /* 0x0045e20000100c00 */
[----:B------:R-:W4:Y:S01]  /*2960*/  LDCU.64 UR4, c[0x4][0x20] ;  /* 0x01000400ff0477ac */ /* 0x000f220008000a00 */
[----:B------:R-:W-:Y:S01]  /*2970*/  MOV R6, R41 ;  /* 0x0000002900067202 */ /* 0x000fe20000000f00 */
[----:B------:R-:W-:Y:S01]  /*2980*/  IMAD.MOV.U32 R7, RZ, RZ, R40 ;  /* 0x000000ffff077224 */ /* 0x000fe200078e0028 */
[----:B------:R-:W0:Y:S01]  /*2990*/  LDC.64 R8, c[0x4][R8] ;  /* 0x0100000008087b82 */ /* 0x000e220000000a00 */
[----:B----4-:R-:W-:Y:S02]  /*29a0*/  IMAD.U32 R4, RZ, RZ, UR4 ;  /* 0x00000004ff047e24 */ /* 0x010fe4000f8e00ff */
[----:B------:R-:W-:-:S02]  /*29b0*/  IMAD.U32 R5, RZ, RZ, UR5 ;  /* 0x00000005ff057e24 */ /* 0x000fc4000f8e00ff */
[----:B---3--:R-:W-:-:S05]  /*29c0*/  VIADD R19, R19, 0x1 ;  /* 0x0000000113137836 */ /* 0x008fca0000000000 */
[----:B------:R2:W-:Y:S02]  /*29d0*/  STL.128 [R1], R16 ;  /* 0x0000001001007387 */ /* 0x0005e40000100c00 */
[----:B------:R-:W-:-:S07]  /*29e0*/  LEPC R20, `(.L_x_56) ;  /* 0x000000001014794e */ /* 0x000fce0000000000 */
[----:B012---:R-:W-:Y:S05]  /*29f0*/  CALL.ABS.NOINC R8 ;  /* 0x0000000008007343 */ /* 0x007fea0003c00000 */
.L_x_56:
[----:B------:R-:W-:Y:S05]  /*2a00*/  BSYNC.RECONVERGENT B6 ;  /* 0x0000000000067941 */ /* 0x000fea0003800200 */
.L_x_55:
[----:B------:R-:W-:Y:S01]  /*2a10*/  IMAD R19, R25, 0x4, R30 ;  /* 0x0000000419137824 */ /* 0x000fe200078e021e */
[----:B------:R-:W-:Y:S01]  /*2a20*/  ISETP.NE.AND P6, PT, R42, RZ, PT ;  /* 0x000000ff2a00720c */ /* 0x000fe20003fc5270 */
[----:B------:R-:W-:Y:S01]  /*2a30*/  BSSY.RECONVERGENT B6, `(.L_x_57) ;  /* 0x000001f000067945 */ /* 0x000fe20003800200 */
[----:B--2---:R-:W-:Y:S01]  /*2a40*/  ISETP.NE.AND P1, PT, R27, 0x1, PT ;  /* 0x000000011b00780c */ /* 0x004fe20003f25270 */
[----:B------:R-:W-:Y:S01]  /*2a50*/  VIADD R28, R31, 0x1 ;  /* 0x000000011f1c7836 */ /* 0x000fe20000000000 */
[C---:B------:R-:W-:Y:S01]  /*2a60*/  ISETP.NE.AND P2, PT, R27.reuse, 0x2, PT ;  /* 0x000000021b00780c */ /* 0x040fe20003f45270 */
[----:B------:R-:W2:Y:S01]  /*2a70*/  LDS R19, [R19] ;  /* 0x0000000013137984 */ /* 0x000ea20000000800 */
[----:B------:R-:W-:Y:S01]  /*2a80*/  ISETP.GT.AND P0, PT, R27, RZ, PT ;  /* 0x000000ff1b00720c */ /* 0x000fe20003f04270 */
[----:B------:R-:W-:Y:S01]  /*2a90*/  VIADD R22, R23, 0x1 ;  /* 0x0000000117167836 */ /* 0x000fe20000000000 */
[----:B------:R-:W-:-:S07]  /*2aa0*/  IADD3 R27, PT, PT, R29, 0x1, RZ ;  /* 0x000000011d1b7810 */ /* 0x000fce0007ffe0ff */
[----:B------:R-:W-:Y:S02]  /*2ab0*/  @P1 IMAD.MOV R28, RZ, RZ, R31 ;  /* 0x000000ffff1c1224 */ /* 0x000fe400078e021f */
[----:B------:R-:W-:Y:S02]  /*2ac0*/  @P2 IMAD.MOV R27, RZ, RZ, R29 ;  /* 0x000000ffff1b2224 */ /* 0x000fe400078e021d */
[----:B------:R-:W-:Y:S01]  /*2ad0*/  @!P0 IADD3 R22, PT, PT, R23, RZ, RZ ;  /* 0x000000ff17168210 */ /* 0x000fe20007ffe0ff */
[----:B------:R-:W-:Y:S06]  /*2ae0*/  @!P6 BRA `(.L_x_58) ;  /* 0x00000000004ce947 */ /* 0x000fec0003800000 */
[----:B------:R-:W3:Y:S01]  /*2af0*/  S2R R11, SR_TID.Y ;  /* 0x00000000000b7919 */ /* 0x000ee20000002200 */
[----:B------:R-:W-:Y:S02]  /*2b00*/  HFMA2 R8, -RZ, RZ, 0, 5.9604644775390625e-08 ;  /* 0x00000001ff087431 */ /* 0x000fe400000001ff */
[----:B------:R-:W-:Y:S01]  /*2b10*/  IMAD.MOV.U32 R10, RZ, RZ, R18 ;  /* 0x000000ffff0a7224 */ /* 0x000fe200078e0012 */
[----:B------:R-:W-:Y:S01]  /*2b20*/  MOV R12, 0x0 ;  /* 0x00000000000c7802 */ /* 0x000fe20000000f00 */
[--C-:B------:R-:W-:Y:S01]  /*2b30*/  IMAD.IADD R16, R24, 0x1, R25.reuse ;  /* 0x0000000118107824 */ /* 0x100fe200078e0219 */
[----:B------:R-:W4:Y:S01]  /*2b40*/  LDCU.64 UR4, c[0x4][0x20] ;  /* 0x01000400ff0477ac */ /* 0x000f220008000a00 */
[----:B------:R-:W-:Y:S02]  /*2b50*/  IMAD.MOV.U32 R17, RZ, RZ, R25 ;  /* 0x000000ffff117224 */ /* 0x000fe400078e0019 */
[----:B------:R-:W-:Y:S01]  /*2b60*/  IMAD.MOV.U32 R9, RZ, RZ, 0x1 ;  /* 0x00000001ff097424 */ /* 0x000fe200078e00ff */
[----:B------:R-:W0:Y:S01]  /*2b70*/  LDC.64 R12, c[0x4][R12] ;  /* 0x010000000c0c7b82 */ /* 0x000e220000000a00 */
[----:B------:R-:W-:-:S02]  /*2b80*/  IMAD.MOV.U32 R18, RZ, RZ, R26 ;  /* 0x000000ffff127224 */ /* 0x000fc400078e001a */
[----:B------:R-:W-:Y:S02]  /*2b90*/  IMAD.MOV.U32 R6, RZ, RZ, R41 ;  /* 0x000000ffff067224 */ /* 0x000fe400078e0029 */
[----:B------:R-:W-:Y:S01]  /*2ba0*/  IMAD.MOV.U32 R7, RZ, RZ, R40 ;  /* 0x000000ffff077224 */ /* 0x000fe200078e0028 */
[----:B--2---:R2:W-:Y:S01]  /*2bb0*/  STL.128 [R1+0x10], R16 ;  /* 0x0000101001007387 */ /* 0x0045e20000100c00 */
[----:B----4-:R-:W-:Y:S01]  /*2bc0*/  MOV R4, UR4 ;  /* 0x0000000400047c02 */ /* 0x010fe20008000f00 */
[----:B------:R-:W-:Y:S02]  /*2bd0*/  IMAD.U32 R5, RZ, RZ, UR5 ;  /* 0x00000005ff057e24 */ /* 0x000fe4000f8e00ff */
[----:B---3--:R-:W-:-:S05]  /*2be0*/  VIADD R11, R11, 0x2 ;  /* 0x000000020b0b7836 */ /* 0x008fca0000000000 */
[----:B------:R2:W-:Y:S02]  /*2bf0*/  STL.128 [R1], R8 ;  /* 0x0000000801007387 */ /* 0x0005e40000100c00 */
[----:B------:R-:W-:-:S07]  /*2c00*/  LEPC R20, `(.L_x_58) ;  /* 0x000000001014794e */ /* 0x000fce0000000000 */
[----:B012---:R-:W-:Y:S05]  /*2c10*/  CALL.ABS.NOINC R12 ;  /* 0x000000000c007343 */ /* 0x007fea0003c00000 */
.L_x_58:
[----:B------:R-:W-:Y:S05]  /*2c20*/  BSYNC.RECONVERGENT B6 ;  /* 0x0000000000067941 */ /* 0x000fea0003800200 */
.L_x_57:
[----:B------:R-:W3:Y:S01]  /*2c30*/  LDC R0, c[0x0][0x394] ;  /* 0x0000e500ff007b82 */ /* 0x000ee20000000800 */
[----:B------:R-:W4:Y:S01]  /*2c40*/  S2R R3, SR_TID.Y ;  /* 0x0000000000037919 */ /* 0x000f220000002200 */
[----:B------:R-:W-:Y:S01]  /*2c50*/  IMAD R26, R26, UR38, RZ ;  /* 0x000000261a1a7c24 */ /* 0x000fe2000f8e02ff */
[----:B------:R-:W5:Y:S01]  /*2c60*/  LDCU UR4, c[0x0][0x398] ;  /* 0x00007300ff0477ac */ /* 0x000f620008000800 */
[C---:B--2---:R-:W-:Y:S02]  /*2c70*/  ISETP.NE.AND P1, PT, R19.reuse, 0x1, PT ;  /* 0x000000011300780c */ /* 0x044fe40003f25270 */
[----:B------:R-:W-:Y:S01]  /*2c80*/  ISETP.NE.AND P2, PT, R19, 0x2, PT ;  /* 0x000000021300780c */ /* 0x000fe20003f45270 */
[----:B------:R-:W2:Y:S01]  /*2c90*/  LDCU.64 UR6, c[0x0][0x388] ;  /* 0x00007100ff0677ac */ /* 0x000ea20008000a00 */
[----:B-----5:R-:W-:Y:S01]  /*2ca0*/  USHF.R.S32.HI UR5, URZ, 0x1f, UR4 ;  /* 0x0000001fff057899 */ /* 0x020fe20008011404 */
[----:B---3--:R-:W-:-:S03]  /*2cb0*/  IABS R7, R0 ;  /* 0x0000000000077213 */ /* 0x008fc60000000000 */
[----:B------:R-:W-:Y:S01]  /*2cc0*/  USHF.R.U32.HI UR8, URZ, 0x2, UR5 ;  /* 0x00000002ff087899 */ /* 0x000fe20008011605 */
[----:B------:R-:W-:Y:S01]  /*2cd0*/  ISETP.NE.AND P4, PT, R0, RZ, PT ;  /* 0x000000ff0000720c */ /* 0x000fe20003f85270 */
[----:B------:R-:W-:Y:S01]  /*2ce0*/  USHF.R.U64 UR4, UR4, 0x2, UR5 ;  /* 0x0000000204047899 */ /* 0x000fe20008001205 */
[----:B------:R-:W3:Y:S01]  /*2cf0*/  I2F.RP R6, R7 ;  /* 0x0000000700067306 */ /* 0x000ee20000209400 */
[----:B----4-:R-:W-:-:S04]  /*2d00*/  IMAD.IADD R3, R26, 0x1, R3 ;  /* 0x000000011a037824 */ /* 0x010fc800078e0203 */
[----:B------:R-:W-:-:S05]  /*2d10*/  IMAD.IADD R3, R3, 0x1, R0 ;  /* 0x0000000103037824 */ /* 0x000fca00078e0200 */
[----:B------:R-:W-:Y:S01]  /*2d20*/  ISETP.GE.AND P3, PT, R3, RZ, PT ;  /* 0x000000ff0300720c */ /* 0x000fe20003f66270 */
[----:B---3--:R-:W3:Y:S02]  /*2d30*/  MUFU.RCP R6, R6 ;  /* 0x0000000600067308 */ /* 0x008ee40000001000 */
[----:B---3--:R-:W-:-:S06]  /*2d40*/  IADD3 R4, PT, PT, R6, 0xffffffe, RZ ;  /* 0x0ffffffe06047810 */ /* 0x008fcc0007ffe0ff */
[----:B------:R3:W4:Y:S02]  /*2d50*/  F2I.FTZ.U32.TRUNC.NTZ R5, R4 ;  /* 0x0000000400057305 */ /* 0x000724000021f000 */
[----:B---3--:R-:W-:Y:S02]  /*2d60*/  HFMA2 R4, -RZ, RZ, 0, 0 ;  /* 0x00000000ff047431 */ /* 0x008fe400000001ff */
[----:B----4-:R-:W-:-:S04]  /*2d70*/  IMAD.MOV R8, RZ, RZ, -R5 ;  /* 0x000000ffff087224 */ /* 0x010fc800078e0a05 */
[----:B------:R-:W-:Y:S01]  /*2d80*/  IMAD R9, R8, R7, RZ ;  /* 0x0000000708097224 */ /* 0x000fe200078e02ff */
[----:B------:R-:W-:Y:S01]  /*2d90*/  IABS R8, R3 ;  /* 0x0000000300087213 */ /* 0x000fe20000000000 */
[C---:B------:R-:W-:Y:S01]  /*2da0*/  VIADD R3, R28.reuse, 0x1 ;  /* 0x000000011c037836 */ /* 0x040fe20000000000 */
[----:B------:R-:W-:Y:S01]  /*2db0*/  @P1 IADD3 R3, PT, PT, R28, RZ, RZ ;  /* 0x000000ff1c031210 */ /* 0x000fe20007ffe0ff */
[----:B------:R-:W-:-:S04]  /*2dc0*/  IMAD.HI.U32 R6, R5, R9, R4 ;  /* 0x0000000905067227 */ /* 0x000fc800078e0004 */
[----:B------:R-:W-:-:S04]  /*2dd0*/  IMAD.MOV.U32 R5, RZ, RZ, R8 ;  /* 0x000000ffff057224 */ /* 0x000fc800078e0008 */
[----:B------:R-:W-:-:S04]  /*2de0*/  IMAD.HI.U32 R4, R6, R5, RZ ;  /* 0x0000000506047227 */ /* 0x000fc800078e00ff */
[----:B------:R-:W-:-:S04]  /*2df0*/  IMAD.MOV R4, RZ, RZ, -R4 ;  /* 0x000000ffff047224 */ /* 0x000fc800078e0a04 */
[----:B------:R-:W-:-:S05]  /*2e00*/  IMAD R4, R7, R4, R5 ;  /* 0x0000000407047224 */ /* 0x000fca00078e0205 */
[----:B------:R-:W-:-:S13]  /*2e10*/  ISETP.GT.U32.AND P0, PT, R7, R4, PT ;  /* 0x000000040700720c */ /* 0x000fda0003f04070 */
[----:B------:R-:W-:-:S05]  /*2e20*/  @!P0 IMAD.IADD R4, R4, 0x1, -R7 ;  /* 0x0000000104048824 */ /* 0x000fca00078e0a07 */
[----:B------:R-:W-:-:S13]  /*2e30*/  ISETP.GT.U32.AND P0, PT, R7, R4, PT ;  /* 0x000000040700720c */ /* 0x000fda0003f04070 */
[----:B------:R-:W-:Y:S02]  /*2e40*/  @!P0 IADD3 R4, PT, PT, R4, -R7, RZ ;  /* 0x8000000704048210 */ /* 0x000fe40007ffe0ff */
[----:B------:R-:W-:-:S03]  /*2e50*/  ISETP.NE.AND P0, PT, R22, 0x1, PT ;  /* 0x000000011600780c */ /* 0x000fc60003f05270 */
[----:B------:R-:W-:Y:S02]  /*2e60*/  IMAD.MOV.U32 R5, RZ, RZ, R4 ;  /* 0x000000ffff057224 */ /* 0x000fe400078e0004 */
[----:B------:R-:W-:Y:S02]  /*2e70*/  VIADD R4, R27, 0x1 ;  /* 0x000000011b047836 */ /* 0x000fe40000000000 */
[----:B------:R-:W-:Y:S02]  /*2e80*/  @P2 IMAD.MOV R4, RZ, RZ, R27 ;  /* 0x000000ffff042224 */ /* 0x000fe400078e021b */
[----:B------:R-:W-:Y:S01]  /*2e90*/  @!P3 IMAD.MOV R5, RZ, RZ, -R5 ;  /* 0x000000ffff05b224 */ /* 0x000fe200078e0a05 */
[----:B------:R-:W-:Y:S01]  /*2ea0*/  @!P4 LOP3.LUT R5, RZ, R0, RZ, 0x33, !PT ;  /* 0x00000000ff05c212 */ /* 0x000fe200078e33ff */
[----:B------:R-:W-:Y:S01]  /*2eb0*/  IMAD.IADD R0, R3, 0x1, R4 ;  /* 0x0000000103007824 */ /* 0x000fe200078e0204 */
[----:B------:R-:W-:Y:S02]  /*2ec0*/  ISETP.GT.U32.AND P1, PT, R4, 0x1, PT ;  /* 0x000000010400780c */ /* 0x000fe40003f24070 */
[----:B------:R-:W-:Y:S01]  /*2ed0*/  SHF.R.S32.HI R4, RZ, 0x1f, R5 ;  /* 0x0000001fff047819 */ /* 0x000fe20000011405 */
[----:B------:R-:W-:Y:S01]  /*2ee0*/  IMAD R7, R5, UR8, RZ ;  /* 0x0000000805077c24 */ /* 0x000fe2000f8e02ff */
[----:B------:R-:W-:-:S02]  /*2ef0*/  MOV R3, RZ ;  /* 0x000000ff00037202 */ /* 0x000fc40000000f00 */
[----:B------:R-:W-:Y:S01]  /*2f00*/  ISETP.NE.AND P2, PT, R0, 0x3, PT ;  /* 0x000000030000780c */ /* 0x000fe20003f45270 */
[----:B------:R-:W-:Y:S01]  /*2f10*/  IMAD R7, R4, UR4, R7 ;  /* 0x0000000404077c24 */ /* 0x000fe2000f8e0207 */
[C---:B-1----:R-:W-:Y:S01]  /*2f20*/  ISETP.NE.AND P3, PT, R35.reuse, RZ, PT ;  /* 0x000000ff2300720c */ /* 0x042fe20003f65270 */
[----:B------:R-:W-:Y:S01]  /*2f30*/  IMAD.MOV.U32 R4, RZ, RZ, 0x1 ;  /* 0x00000001ff047424 */ /* 0x000fe200078e00ff */
[----:B------:R-:W-:Y:S01]  /*2f40*/  SEL R35, R35, RZ, P0 ;  /* 0x000000ff23237207 */ /* 0x000fe20000000000 */
[----:B------:R-:W-:Y:S01]  /*2f50*/  IMAD.WIDE.U32 R2, R5, UR4, R2 ;  /* 0x0000000405027c25 */ /* 0x000fe2000f8e0002 */
[----:B------:R-:W-:Y:S02]  /*2f60*/  ISETP.GT.U32.AND P0, PT, R0, 0x3, PT ;  /* 0x000000030000780c */ /* 0x000fe40003f04070 */
[----:B------:R-:W-:Y:S01]  /*2f70*/  SEL R0, R4, 0x2, !P1 ;  /* 0x0000000204007807 */ /* 0x000fe20004800000 */
[----:B------:R-:W-:Y:S01]  /*2f80*/  IMAD.IADD R3, R3, 0x1, R7 ;  /* 0x0000000103037824 */ /* 0x000fe200078e0207 */
[----:B--2---:R-:W-:-:S02]  /*2f90*/  LEA R4, P1, R2, UR6, 0x2 ;  /* 0x0000000602047c11 */ /* 0x004fc4000f8210ff */
[----:B------:R-:W-:Y:S02]  /*2fa0*/  SEL R35, R35, RZ, !P0 ;  /* 0x000000ff23237207 */ /* 0x000fe40004000000 */
[----:B------:R-:W-:Y:S02]  /*2fb0*/  LEA.HI.X R5, R2, UR7, R3, 0x2, P1 ;  /* 0x0000000702057c11 */ /* 0x000fe400088f1403 */
[----:B------:R-:W-:-:S05]  /*2fc0*/  @!P2 SEL R35, R0, R35, !P3 ;  /* 0x000000230023a207 */ /* 0x000fca0005800000 */
[----:B------:R-:W-:Y:S01]  /*2fd0*/  STG.E desc[UR36][R4.64], R35 ;  /* 0x0000002304007986 */ /* 0x000fe2000c101924 */
[----:B------:R-:W-:Y:S05]  /*2fe0*/  EXIT ;  /* 0x000000000000794d */ /* 0x000fea0003800000 */
.L_x_59:
[----:B------:R-:W-:-:S00]  /*2ff0*/  BRA `(.L_x_59) ;  /* 0xfffffffc00fc7947 */ /* 0x000fc0000383ffff */
[----:B------:R-:W-:-:S00]  /*3000*/  NOP ;  /* 0x0000000000007918 */ /* 0x000fc00000000000 */
[----:B------:R-:W-:-:S00]  /*3010*/  NOP ;  /* 0x0000000000007918 */ /* 0x000fc00000000000 */
[----:B------:R-:W-:-:S00]  /*3020*/  NOP ;  /* 0x0000000000007918 */ /* 0x000fc00000000000 */
[----:B------:R-:W-:-:S00]  /*3030*/  NOP ;  /* 0x0000000000007918 */ /* 0x000fc00000000000 */
[----:B------:R-:W-:-:S00]  /*3040*/  NOP ;  /* 0x0000000000007918 */ /* 0x000fc00000000000 */
[----:B------:R-:W-:-:S00]  /*3050*/  NOP ;  /* 0x0000000000007918 */ /* 0x000fc00000000000 */
[----:B------:R-:W-:-:S00]  /*3060*/  NOP ;  /* 0x0000000000007918 */ /* 0x000fc00000000000 */
[----:B------:R-:W-:-:S00]  /*3070*/  NOP ;  /* 0x0000000000007918 */ /* 0x000fc00000000000 */
.L_x_63:


//--------------------- .text._Z12init_kernel1Piiii --------------------------
	.section	.text._Z12init_kernel1Piiii,"ax",@progbits
	.align	128
        .global         _Z12init_kernel1Piiii
        .type           _Z12init_kernel1Piiii,@function
        .size           _Z12init_kernel1Piiii,(.L_x_64 - _Z12init_kernel1Piiii)
        .other          _Z12init_kernel1Piiii,@"STO_CUDA_ENTRY STV_DEFAULT"
_Z12init_kernel1Piiii:
.text._Z12init_kernel1Piiii:
[----:B------:R-:W-:Y:S08]  /*0000*/  LDC R1, c[0x0][0x37c] ;  /* 0x0000df00ff017b82 */ /* 0x000ff00000000800 */
[----:B------:R-:W0:Y:S01]  /*0010*/  LDC R10, c[0x0][0x388] ;  /* 0x0000e200ff0a7b82 */ /* 0x000e220000000800 */
[----:B------:R-:W1:Y:S01]  /*0020*/  S2R R13, SR_TID.Y ;  /* 0x00000000000d7919 */ /* 0x000e620000002200 */
[----:B------:R-:W2:Y:S01]  /*0030*/  LDCU UR5, c[0x0][0x390] ;  /* 0x00007200ff0577ac */ /* 0x000ea20008000800 */
[----:B------:R-:W3:Y:S01]  /*0040*/  S2R R0, SR_TID.X ;  /* 0x0000000000007919 */ /* 0x000ee20000002100 */
[----:B------:R-:W4:Y:S04]  /*0050*/  LDCU.64 UR8, c[0x0][0x380] ;  /* 0x00007000ff0877ac */ /* 0x000f280008000a00 */
[----:B------:R-:W5:Y:S01]  /*0060*/  LDC R11, c[0x0][0x38c] ;  /* 0x0000e300ff0b7b82 */ /* 0x000f620000000800 */
[----:B------:R-:W4:Y:S07]  /*0070*/  LDCU.64 UR6, c[0x0][0x358] ;  /* 0x00006b00ff0677ac */ /* 0x000f2e0008000a00 */
[----:B------:R-:W1:Y:S01]  /*0080*/  S2UR UR4, SR_CTAID.Y ;  /* 0x00000000000479c3 */ /* 0x000e620000002600 */
[----:B0-----:R-:W-:-:S07]  /*0090*/  IABS R2, R10 ;  /* 0x0000000a00027213 */ /* 0x001fce0000000000 */
[----:B------:R-:W1:Y:S01]  /*00a0*/  LDC R12, c[0x0][0x364] ;  /* 0x0000d900ff0c7b82 */ /* 0x000e620000000800 */
[----:B------:R-:W0:Y:S01]  /*00b0*/  I2F.RP R8, R2 ;  /* 0x0000000200087306 */ /* 0x000e220000209400 */
[----:B-----5:R-:W-:-:S07]  /*00c0*/  IABS R3, R11 ;  /* 0x0000000b00037213 */ /* 0x020fce0000000000 */
[----:B------:R-:W5:Y:S01]  /*00d0*/  I2F.RP R9, R3 ;  /* 0x0000000300097306 */ /* 0x000f620000209400 */
[----:B---3--:R-:W-:-:S07]  /*00e0*/  ISETP.GE.AND P2, PT, R0, RZ, PT ;  /* 0x000000ff0000720c */ /* 0x008fce0003f46270 */
[----:B0-----:R-:W0:Y:S08]  /*00f0*/  MUFU.RCP R8, R8 ;  /* 0x0000000800087308 */ /* 0x001e300000001000 */
[----:B-----5:R-:W3:Y:S01]  /*0100*/  MUFU.RCP R9, R9 ;  /* 0x0000000900097308 */ /* 0x020ee20000001000 */
[----:B0-----:R-:W-:Y:S02]  /*0110*/  VIADD R6, R8, 0xffffffe ;  /* 0x0ffffffe08067836 */ /* 0x001fe40000000000 */
[----:B-1----:R-:W-:Y:S01]  /*0120*/  IMAD R8, R12, UR4, R13 ;  /* 0x000000040c087c24 */ /* 0x002fe2000f8e020d */
[----:B------:R-:W-:-:S04]  /*0130*/  IABS R12, R0 ;  /* 0x00000000000c7213 */ /* 0x000fc80000000000 */
[----:B------:R0:W1:Y:S01]  /*0140*/  F2I.FTZ.U32.TRUNC.NTZ R7, R6 ;  /* 0x0000000600077305 */ /* 0x000062000021f000 */
[----:B--2---:R-:W-:Y:S01]  /*0150*/  USHF.R.S32.HI UR4, URZ, 0x1f, UR5 ;  /* 0x0000001fff047899 */ /* 0x004fe20008011405 */
[----:B------:R-:W-:Y:S01]  /*0160*/  IABS R13, R8 ;  /* 0x00000008000d7213 */ /* 0x000fe20000000000 */
[----:B---3--:R-:W-:Y:S02]  /*0170*/  VIADD R4, R9, 0xffffffe ;  /* 0x0ffffffe09047836 */ /* 0x008fe40000000000 */
[----:B------:R-:W-:Y:S02]  /*0180*/  USHF.R.U64 UR5, UR5, 0x2, UR4 ;  /* 0x0000000205057899 */ /* 0x000fe40008001204 */
[----:B------:R-:W-:Y:S01]  /*0190*/  USHF.R.U32.HI UR4, URZ, 0x2, UR4 ;  /* 0x00000002ff047899 */ /* 0x000fe20008011604 */
[----:B------:R2:W3:Y:S01]  /*01a0*/  F2I.FTZ.U32.TRUNC.NTZ R5, R4 ;  /* 0x0000000400057305 */ /* 0x0004e2000021f000 */
[----:B0-----:R-:W-:Y:S02]  /*01b0*/  IMAD.MOV.U32 R6, RZ, RZ, RZ ;  /* 0x000000ffff067224 */ /* 0x001fe400078e00ff */
[----:B-1----:R-:W-:-:S02]  /*01c0*/  IMAD.MOV R9, RZ, RZ, -R7 ;  /* 0x000000ffff097224 */ /* 0x002fc400078e0a07 */
[----:B--2---:R-:W-:Y:S02]  /*01d0*/  IMAD.MOV.U32 R4, RZ, RZ, RZ ;  /* 0x000000ffff047224 */ /* 0x004fe400078e00ff */
[----:B------:R-:W-:Y:S01]  /*01e0*/  IMAD R9, R9, R2, RZ ;  /* 0x0000000209097224 */ /* 0x000fe200078e02ff */
[----:B---3--:R-:W-:-:S03]  /*01f0*/  IADD3 R14, PT, PT, RZ, -R5, RZ ;  /* 0x80000005ff0e7210 */ /* 0x008fc60007ffe0ff */
[----:B------:R-:W-:-:S04]  /*0200*/  IMAD.HI.U32 R6, R7, R9, R6 ;  /* 0x0000000907067227 */ /* 0x000fc800078e0006 */
[----:B------:R-:W-:Y:S02]  /*0210*/  IMAD R9, R14, R3, RZ ;  /* 0x000000030e097224 */ /* 0x000fe400078e02ff */
[----:B------:R-:W-:Y:S02]  /*0220*/  IMAD.MOV.U32 R7, RZ, RZ, R12 ;  /* 0x000000ffff077224 */ /* 0x000fe400078e000c */
[----:B------:R-:W-:Y:S01]  /*0230*/  IMAD.HI.U32 R4, R5, R9, R4 ;  /* 0x0000000905047227 */ /* 0x000fe200078e0004 */
[----:B------:R-:W-:-:S03]  /*0240*/  MOV R9, R13 ;  /* 0x0000000d00097202 */ /* 0x000fc60000000f00 */
[----:B------:R-:W-:-:S04]  /*0250*/  IMAD.HI.U32 R6, R6, R7, RZ ;  /* 0x0000000706067227 */ /* 0x000fc800078e00ff */
[----:B------:R-:W-:-:S04]  /*0260*/  IMAD.HI.U32 R4, R4, R9, RZ ;  /* 0x0000000904047227 */ /* 0x000fc800078e00ff */
[----:B------:R-:W-:Y:S02]  /*0270*/  IMAD.MOV R6, RZ, RZ, -R6 ;  /* 0x000000ffff067224 */ /* 0x000fe400078e0a06 */
[----:B------:R-:W-:Y:S02]  /*0280*/  IMAD.MOV R4, RZ, RZ, -R4 ;  /* 0x000000ffff047224 */ /* 0x000fe400078e0a04 */
[----:B------:R-:W-:Y:S02]  /*0290*/  IMAD R5, R2, R6, R7 ;  /* 0x0000000602057224 */ /* 0x000fe400078e0207 */
[C---:B------:R-:W-:Y:S01]  /*02a0*/  IMAD R6, R3.reuse, R4, R9 ;  /* 0x0000000403067224 */ /* 0x040fe200078e0209 */
[----:B------:R-:W-:Y:S02]  /*02b0*/  LOP3.LUT R4, R0, 0xffff, RZ, 0xc0, !PT ;  /* 0x0000ffff00047812 */ /* 0x000fe400078ec0ff */
[----:B------:R-:W-:Y:S02]  /*02c0*/  ISETP.GT.U32.AND P0, PT, R2, R5, PT ;  /* 0x000000050200720c */ /* 0x000fe40003f04070 */
[----:B------:R-:W-:Y:S01]  /*02d0*/  ISETP.GT.U32.AND P1, PT, R3, R6, PT ;  /* 0x000000060300720c */ /* 0x000fe20003f24070 */
[----:B------:R-:W-:-:S05]  /*02e0*/  IMAD R4, R4, 0x5556, RZ ;  /* 0x0000555604047824 */ /* 0x000fca00078e02ff */
[----:B------:R-:W-:-:S04]  /*02f0*/  SHF.R.U32.HI R4, RZ, 0x10, R4 ;  /* 0x00000010ff047819 */ /* 0x000fc80000011604 */
[----:B------:R-:W-:Y:S02]  /*0300*/  PRMT R4, R4, 0x9910, RZ ;  /* 0x0000991004047816 */ /* 0x000fe400000000ff */
[----:B------:R-:W-:Y:S01]  /*0310*/  @!P0 IADD3 R5, PT, PT, R5, -R2, RZ ;  /* 0x8000000205058210 */ /* 0x000fe20007ffe0ff */
[----:B------:R-:W-:Y:S01]  /*0320*/  @!P1 IMAD.IADD R6, R6, 0x1, -R3 ;  /* 0x0000000106069824 */ /* 0x000fe200078e0a03 */
[----:B------:R-:W-:Y:S01]  /*0330*/  ISETP.GE.AND P1, PT, R8, RZ, PT ;  /* 0x000000ff0800720c */ /* 0x000fe20003f26270 */
[----:B------:R-:W-:Y:S01]  /*0340*/  IMAD R4, R4, 0x3, RZ ;  /* 0x0000000304047824 */ /* 0x000fe200078e02ff */
[----:B------:R-:W-:Y:S02]  /*0350*/  ISETP.GT.U32.AND P0, PT, R2, R5, PT ;  /* 0x000000050200720c */ /* 0x000fe40003f04070 */
[----:B------:R-:W-:-:S11]  /*0360*/  ISETP.GT.U32.AND P3, PT, R3, R6, PT ;  /* 0x000000060300720c */ /* 0x000fd60003f64070 */
[----:B------:R-:W-:Y:S01]  /*0370*/  @!P0 IMAD.IADD R5, R5, 0x1, -R2 ;  /* 0x0000000105058824 */ /* 0x000fe200078e0a02 */
[----:B------:R-:W-:Y:S02]  /*0380*/  ISETP.NE.AND P0, PT, R10, RZ, PT ;  /* 0x000000ff0a00720c */ /* 0x000fe40003f05270 */
[----:B------:R-:W-:Y:S01]  /*0390*/  @!P3 IADD3 R6, PT, PT, R6, -R3, RZ ;  /* 0x800000030606b210 */ /* 0x000fe20007ffe0ff */
[----:B------:R-:W-:Y:S01]  /*03a0*/  IMAD.MOV R3, RZ, RZ, -R4 ;  /* 0x000000ffff037224 */ /* 0x000fe200078e0a04 */
[----:B------:R-:W-:Y:S01]  /*03b0*/  ISETP.NE.AND P3, PT, R11, RZ, PT ;  /* 0x000000ff0b00720c */ /* 0x000fe20003f65270 */
[----:B------:R-:W-:Y:S02]  /*03c0*/  IMAD.MOV.U32 R2, RZ, RZ, R5 ;  /* 0x000000ffff027224 */ /* 0x000fe400078e0005 */
[----:B------:R-:W-:Y:S01]  /*03d0*/  @!P1 IMAD.MOV R6, RZ, RZ, -R6 ;  /* 0x000000ffff069224 */ /* 0x000fe200078e0a06 */
[----:B------:R-:W-:Y:S02]  /*03e0*/  PRMT R3, R3, 0x7710, RZ ;  /* 0x0000771003037816 */ /* 0x000fe400000000ff */
[----:B------:R-:W-:-:S03]  /*03f0*/  @!P2 IADD3 R2, PT, PT, -R2, RZ, RZ ;  /* 0x000000ff0202a210 */ /* 0x000fc60007ffe1ff */
[----:B------:R-:W-:Y:S02]  /*0400*/  IMAD.IADD R0, R3, 0x1, R0 ;  /* 0x0000000103007824 */ /* 0x000fe400078e0200 */
[----:B------:R-:W-:Y:S01]  /*0410*/  HFMA2 R3, -RZ, RZ, 0, 0 ;  /* 0x00000000ff037431 */ /* 0x000fe200000001ff */
[----:B------:R-:W-:Y:S02]  /*0420*/  @!P0 LOP3.LUT R2, RZ, R10, RZ, 0x33, !PT ;  /* 0x0000000aff028212 */ /* 0x000fe400078e33ff */
[----:B------:R-:W-:Y:S02]  /*0430*/  @!P3 LOP3.LUT R6, RZ, R11, RZ, 0x33, !PT ;  /* 0x0000000bff06b212 */ /* 0x000fe400078e33ff */
[C---:B------:R-:W-:Y:S02]  /*0440*/  PRMT R4, R0.reuse, 0x9910, RZ ;  /* 0x0000991000047816 */ /* 0x040fe400000000ff */
[----:B------:R-:W-:Y:S01]  /*0450*/  LOP3.LUT R0, R0, 0x1, RZ, 0x3c, !PT ;  /* 0x0000000100007812 */ /* 0x000fe200078e3cff */
[----:B------:R-:W-:Y:S01]  /*0460*/  IMAD R5, R6, UR4, RZ ;  /* 0x0000000406057c24 */ /* 0x000fe2000f8e02ff */
[----:B------:R-:W-:Y:S01]  /*0470*/  ISETP.NE.AND P0, PT, R4, 0x2, PT ;  /* 0x000000020400780c */ /* 0x000fe20003f05270 */
[----:B------:R-:W-:-:S03]  /*0480*/  IMAD.WIDE.U32 R2, R6, UR5, R2 ;  /* 0x0000000506027c25 */ /* 0x000fc6000f8e0002 */
[----:B------:R-:W-:Y:S01]  /*0490*/  SEL R0, R0, 0x2, P0 ;  /* 0x0000000200007807 */ /* 0x000fe20000000000 */
[----:B------:R-:W-:Y:S01]  /*04a0*/  IMAD.IADD R3, R3, 0x1, R5 ;  /* 0x0000000103037824 */ /* 0x000fe200078e0205 */
[----:B----4-:R-:W-:-:S04]  /*04b0*/  LEA R4, P1, R2, UR8, 0x2 ;  /* 0x0000000802047c11 */ /* 0x010fc8000f8210ff */
[----:B------:R-:W-:Y:S02]  /*04c0*/  LEA.HI.X R5, R2, UR9, R3, 0x2, P1 ;  /* 0x0000000902057c11 */ /* 0x000fe400088f1403 */
[----:B------:R-:W-:-:S05]  /*04d0*/  LOP3.LUT R3, R0, 0xffff, RZ, 0xc0, !PT ;  /* 0x0000ffff00037812 */ /* 0x000fca00078ec0ff */
[----:B------:R-:W-:Y:S01]  /*04e0*/  STG.E desc[UR6][R4.64], R3 ;  /* 0x0000000304007986 */ /* 0x000fe2000c101906 */
[----:B------:R-:W-:Y:S05]  /*04f0*/  EXIT ;  /* 0x000000000000794d */ /* 0x000fea0003800000 */
.L_x_60:
        /* <DEDUP_REMOVED lines=16> */
.L_x_64:


//--------------------- .text._Z12life_kernel0PiS_iii --------------------------
	.section	.text._Z12life_kernel0PiS_iii,"ax",@progbits
	.align	128
        .global         _Z12life_kernel0PiS_iii
        .type           _Z12life_kernel0PiS_iii,@function
        .size           _Z12life_kernel0PiS_iii,(.L_x_65 - _Z12life_kernel0PiS_iii)
        .other          _Z12life_kernel0PiS_iii,@"STO_CUDA_ENTRY STV_DEFAULT"
_Z12life_kernel0PiS_iii:
.text._Z12life_kernel0PiS_iii:
[----:B------:R-:W-:Y:S08]  /*0000*/  LDC R1, c[0x0][0x37c] ;  /* 0x0000df00ff017b82 */ /* 0x000ff00000000800 */
[----:B------:R-:W0:Y:S01]  /*0010*/  LDC R2, c[0x0][0x394] ;  /* 0x0000e500ff027b82 */ /* 0x000e220000000800 */
[----:B------:R-:W1:Y:S01]  /*0020*/  S2R R6, SR_CTAID.Y ;  /* 0x0000000000067919 */ /* 0x000e620000002600 */
[----:B------:R-:W2:Y:S01]  /*0030*/  LDCU UR5, c[0x0][0x398] ;  /* 0x00007300ff0577ac */ /* 0x000ea20008000800 */
[----:B------:R-:W3:Y:S01]  /*0040*/  S2R R14, SR_TID.X ;  /* 0x00000000000e7919 */ /* 0x000ee20000002100 */
[----:B------:R-:W4:Y:S04]  /*0050*/  LDCU.64 UR8, c[0x0][0x380] ;  /* 0x00007000ff0877ac */ /* 0x000f280008000a00 */
[----:B------:R-:W5:Y:S01]  /*0060*/  LDC R0, c[0x0][0x390] ;  /* 0x0000e400ff007b82 */ /* 0x000f620000000800 */
[----:B------:R-:W4:Y:S07]  /*0070*/  LDCU.64 UR6, c[0x0][0x358] ;  /* 0x00006b00ff0677ac */ /* 0x000f2e0008000a00 */
[----:B------:R-:W3:Y:S01]  /*0080*/  S2UR UR4, SR_CTAID.X ;  /* 0x00000000000479c3 */ /* 0x000ee20000002500 */
[----:B0-----:R-:W-:-:S07]  /*0090*/  IABS R3, R2 ;  /* 0x0000000200037213 */ /* 0x001fce0000000000 */
[----:B------:R-:W3:Y:S01]  /*00a0*/  LDC R13, c[0x0][0x360] ;  /* 0x0000d800ff0d7b82 */ /* 0x000ee20000000800 */
[----:B------:R-:W0:Y:S01]  /*00b0*/  I2F.RP R4, R3 ;  /* 0x0000000300047306 */ /* 0x000e220000209400 */
[----:B-----5:R-:W-:Y:S01]  /*00c0*/  IABS R8, R0 ;  /* 0x0000000000087213 */ /* 0x020fe20000000000 */
[C---:B-1----:R-:W-:Y:S01]  /*00d0*/  VIADD R7, R6.reuse, 0xffffffff ;  /* 0xffffffff06077836 */ /* 0x042fe20000000000 */
[----:B------:R-:W-:-:S05]  /*00e0*/  ISETP.GE.AND P5, PT, R6, RZ, PT ;  /* 0x000000ff0600720c */ /* 0x000fca0003fa6270 */
[----:B------:R-:W1:Y:S01]  /*00f0*/  I2F.RP R9, R8 ;  /* 0x0000000800097306 */ /* 0x000e620000209400 */
[----:B------:R-:W-:-:S07]  /*0100*/  IABS R16, R7 ;  /* 0x0000000700107213 */ /* 0x000fce0000000000 */
[----:B0-----:R-:W0:Y:S08]  /*0110*/  MUFU.RCP R4, R4 ;  /* 0x0000000400047308 */ /* 0x001e300000001000 */
[----:B-1----:R-:W1:Y:S01]  /*0120*/  MUFU.RCP R9, R9 ;  /* 0x0000000900097308 */ /* 0x002e620000001000 */
[----:B0-----:R-:W-:-:S07]  /*0130*/  VIADD R10, R4, 0xffffffe ;  /* 0x0ffffffe040a7836 */ /* 0x001fce0000000000 */
[----:B------:R0:W5:Y:S01]  /*0140*/  F2I.FTZ.U32.TRUNC.NTZ R11, R10 ;  /* 0x0000000a000b7305 */ /* 0x000162000021f000 */
[----:B-1----:R-:W-:Y:S02]  /*0150*/  VIADD R4, R9, 0xffffffe ;  /* 0x0ffffffe09047836 */ /* 0x002fe40000000000 */
[----:B------:R-:W-:-:S05]  /*0160*/  VIADD R9, R6, 0x1 ;  /* 0x0000000106097836 */ /* 0x000fca0000000000 */
[----:B------:R1:W4:Y:S01]  /*0170*/  F2I.FTZ.U32.TRUNC.NTZ R5, R4 ;  /* 0x0000000400057305 */ /* 0x000322000021f000 */
[----:B0-----:R-:W-:Y:S01]  /*0180*/  IMAD.MOV.U32 R10, RZ, RZ, RZ ;  /* 0x000000ffff0a7224 */ /* 0x001fe200078e00ff */
[----:B------:R-:W-:Y:S02]  /*0190*/  IABS R18, R9 ;  /* 0x0000000900127213 */ /* 0x000fe40000000000 */
[----:B------:R-:W-:Y:S01]  /*01a0*/  ISETP.GE.AND P4, PT, R9, RZ, PT ;  /* 0x000000ff0900720c */ /* 0x000fe20003f86270 */
[----:B-----5:R-:W-:Y:S02]  /*01b0*/  IMAD.MOV R12, RZ, RZ, -R11 ;  /* 0x000000ffff0c7224 */ /* 0x020fe400078e0a0b */
[----:B-1----:R-:W-:Y:S02]  /*01c0*/  IMAD.MOV.U32 R4, RZ, RZ, RZ ;  /* 0x000000ffff047224 */ /* 0x002fe400078e00ff */
[----:B------:R-:W-:-:S04]  /*01d0*/  IMAD R15, R12, R3, RZ ;  /* 0x000000030c0f7224 */ /* 0x000fc800078e02ff */
[----:B------:R-:W-:-:S04]  /*01e0*/  IMAD.HI.U32 R11, R11, R15, R10 ;  /* 0x0000000f0b0b7227 */ /* 0x000fc800078e000a */
[----:B---3--:R-:W-:Y:S01]  /*01f0*/  IMAD R10, R13, UR4, R14 ;  /* 0x000000040d0a7c24 */ /* 0x008fe2000f8e020e */
[----:B------:R-:W-:Y:S01]  /*0200*/  IABS R14, R6 ;  /* 0x00000006000e7213 */ /* 0x000fe20000000000 */
[----:B------:R-:W-:Y:S01]  /*0210*/  IMAD.HI.U32 R12, R11, R16, RZ ;  /* 0x000000100b0c7227 */ /* 0x000fe200078e00ff */
[----:B--2---:R-:W-:-:S03]  /*0220*/  USHF.R.S32.HI UR4, URZ, 0x1f, UR5 ;  /* 0x0000001fff047899 */ /* 0x004fc60008011405 */
[----:B----4-:R-:W-:Y:S01]  /*0230*/  IMAD.MOV R15, RZ, RZ, -R5 ;  /* 0x000000ffff0f7224 */ /* 0x010fe200078e0a05 */
[----:B------:R-:W-:Y:S01]  /*0240*/  USHF.R.U64 UR5, UR5, 0x2, UR4 ;  /* 0x0000000205057899 */ /* 0x000fe20008001204 */
[----:B------:R-:W-:Y:S01]  /*0250*/  IMAD.MOV R12, RZ, RZ, -R12 ;  /* 0x000000ffff0c7224 */ /* 0x000fe200078e0a0c */
[----:B------:R-:W-:Y:S01]  /*0260*/  USHF.R.U32.HI UR4, URZ, 0x2, UR4 ;  /* 0x00000002ff047899 */ /* 0x000fe20008011604 */
[----:B------:R-:W-:Y:S02]  /*0270*/  VIADD R17, R10, 0xffffffff ;  /* 0xffffffff0a117836 */ /* 0x000fe40000000000 */
[----:B------:R-:W-:Y:S02]  /*0280*/  IMAD R12, R3, R12, R16 ;  /* 0x0000000c030c7224 */ /* 0x000fe400078e0210 */
[----:B------:R-:W-:Y:S01]  /*0290*/  IMAD.HI.U32 R13, R11, R14, RZ ;  /* 0x0000000e0b0d7227 */ /* 0x000fe200078e00ff */
[----:B------:R-:W-:Y:S02]  /*02a0*/  IABS R19, R17 ;  /* 0x0000001100137213 */ /* 0x000fe40000000000 */
[----:B------:R-:W-:Y:S01]  /*02b0*/  ISETP.GT.U32.AND P0, PT, R3, R12, PT ;  /* 0x0000000c0300720c */ /* 0x000fe20003f04070 */
[----:B------:R-:W-:-:S02]  /*02c0*/  IMAD R15, R15, R8, RZ ;  /* 0x000000080f0f7224 */ /* 0x000fc400078e02ff */
[----:B------:R-:W-:-:S04]  /*02d0*/  IMAD.HI.U32 R11, R11, R18, RZ ;  /* 0x000000120b0b7227 */ /* 0x000fc800078e00ff */
[----:B------:R-:W-:Y:S02]  /*02e0*/  IMAD.MOV R16, RZ, RZ, -R13 ;  /* 0x000000ffff107224 */ /* 0x000fe400078e0a0d */
[----:B------:R-:W-:-:S04]  /*02f0*/  IMAD.HI.U32 R5, R5, R15, R4 ;  /* 0x0000000f05057227 */ /* 0x000fc800078e0004 */
[----:B------:R-:W-:Y:S02]  /*0300*/  IMAD.MOV R15, RZ, RZ, -R11 ;  /* 0x000000ffff0f7224 */ /* 0x000fe400078e0a0b */
[----:B------:R-:W-:Y:S02]  /*0310*/  IMAD.MOV.U32 R13, RZ, RZ, R19 ;  /* 0x000000ffff0d7224 */ /* 0x000fe400078e0013 */
[C---:B------:R-:W-:Y:S02]  /*0320*/  IMAD R4, R3.reuse, R16, R14 ;  /* 0x0000001003047224 */ /* 0x040fe400078e020e */
[----:B------:R-:W-:Y:S01]  /*0330*/  IMAD R14, R3, R15, R18 ;  /* 0x0000000f030e7224 */ /* 0x000fe200078e0212 */
[----:B------:R-:W-:Y:S01]  /*0340*/  LOP3.LUT R15, RZ, R0, RZ, 0x33, !PT ;  /* 0x00000000ff0f7212 */ /* 0x000fe200078e33ff */
[----:B------:R-:W-:Y:S01]  /*0350*/  IMAD.HI.U32 R11, R5, R13, RZ ;  /* 0x0000000d050b7227 */ /* 0x000fe200078e00ff */
[C---:B------:R-:W-:Y:S02]  /*0360*/  ISETP.GT.U32.AND P1, PT, R3.reuse, R4, PT ;  /* 0x000000040300720c */ /* 0x040fe40003f24070 */
[----:B------:R-:W-:Y:S01]  /*0370*/  ISETP.GT.U32.AND P6, PT, R3, R14, PT ;  /* 0x0000000e0300720c */ /* 0x000fe20003fc4070 */
[----:B------:R-:W-:Y:S01]  /*0380*/  @!P0 IMAD.IADD R12, R12, 0x1, -R3 ;  /* 0x000000010c0c8824 */ /* 0x000fe200078e0a03 */
[----:B------:R-:W-:-:S02]  /*0390*/  IADD3 R11, PT, PT, -R11, RZ, RZ ;  /* 0x000000ff0b0b7210 */ /* 0x000fc40007ffe1ff */
[----:B------:R-:W-:Y:S02]  /*03a0*/  ISETP.GE.AND P0, PT, R7, RZ, PT ;  /* 0x000000ff0700720c */ /* 0x000fe40003f06270 */
[----:B------:R-:W-:Y:S01]  /*03b0*/  ISETP.GT.U32.AND P2, PT, R3, R12, PT ;  /* 0x0000000c0300720c */ /* 0x000fe20003f44070 */
[----:B------:R-:W-:Y:S01]  /*03c0*/  IMAD R7, R8, R11, R13 ;  /* 0x0000000b08077224 */ /* 0x000fe200078e020d */
[----:B------:R-:W-:Y:S01]  /*03d0*/  IABS R11, R10 ;  /* 0x0000000a000b7213 */ /* 0x000fe20000000000 */
[----:B------:R-:W-:Y:S02]  /*03e0*/  VIADD R13, R10, 0x1 ;  /* 0x000000010a0d7836 */ /* 0x000fe40000000000 */
[--C-:B------:R-:W-:Y:S01]  /*03f0*/  @!P1 IMAD.IADD R4, R4, 0x1, -R3.reuse ;  /* 0x0000000104049824 */ /* 0x100fe200078e0a03 */
[----:B------:R-:W-:Y:S01]  /*0400*/  ISETP.GT.U32.AND P3, PT, R8, R7, PT ;  /* 0x000000070800720c */ /* 0x000fe20003f64070 */
[----:B------:R-:W-:Y:S01]  /*0410*/  @!P6 IMAD.IADD R14, R14, 0x1, -R3 ;  /* 0x000000010e0ee824 */ /* 0x000fe200078e0a03 */
[----:B------:R-:W-:Y:S01]  /*0420*/  IABS R9, R13 ;  /* 0x0000000d00097213 */ /* 0x000fe20000000000 */
[----:B------:R-:W-:Y:S01]  /*0430*/  IMAD.HI.U32 R6, R5, R11, RZ ;  /* 0x0000000b05067227 */ /* 0x000fe200078e00ff */
[----:B------:R-:W-:-:S02]  /*0440*/  ISETP.GT.U32.AND P1, PT, R3, R4, PT ;  /* 0x000000040300720c */ /* 0x000fc40003f24070 */
[----:B------:R-:W-:Y:S01]  /*0450*/  ISETP.GT.U32.AND P6, PT, R3, R14, PT ;  /* 0x0000000e0300720c */ /* 0x000fe20003fc4070 */
[----:B------:R-:W-:Y:S02]  /*0460*/  IMAD.MOV R6, RZ, RZ, -R6 ;  /* 0x000000ffff067224 */ /* 0x000fe400078e0a06 */
[----:B------:R-:W-:Y:S01]  /*0470*/  @!P2 IMAD.IADD R12, R12, 0x1, -R3 ;  /* 0x000000010c0ca824 */ /* 0x000fe200078e0a03 */
[----:B------:R-:W-:Y:S01]  /*0480*/  ISETP.GE.AND P2, PT, R10, RZ, PT ;  /* 0x000000ff0a00720c */ /* 0x000fe20003f46270 */
[----:B------:R-:W-:Y:S02]  /*0490*/  IMAD R11, R8, R6, R11 ;  /* 0x00000006080b7224 */ /* 0x000fe400078e020b */
[----:B------:R-:W-:Y:S02]  /*04a0*/  @!P3 IMAD.IADD R7, R7, 0x1, -R8 ;  /* 0x000000010707b824 */ /* 0x000fe400078e0a08 */
[----:B------:R-:W-:-:S03]  /*04b0*/  IMAD.HI.U32 R5, R5, R9, RZ ;  /* 0x0000000905057227 */ /* 0x000fc600078e00ff */
[----:B------:R-:W-:Y:S01]  /*04c0*/  ISETP.GT.U32.AND P3, PT, R8, R7, PT ;  /* 0x000000070800720c */ /* 0x000fe20003f64070 */
[----:B------:R-:W-:Y:S01]  /*04d0*/  @!P6 IMAD.IADD R14, R14, 0x1, -R3 ;  /* 0x000000010e0ee824 */ /* 0x000fe200078e0a03 */
[----:B------:R-:W-:Y:S01]  /*04e0*/  ISETP.GT.U32.AND P6, PT, R8, R11, PT ;  /* 0x0000000b0800720c */ /* 0x000fe20003fc4070 */
[----:B------:R-:W-:Y:S01]  /*04f0*/  @!P0 IMAD.MOV R12, RZ, RZ, -R12 ;  /* 0x000000ffff0c8224 */ /* 0x000fe200078e0a0c */
[----:B------:R-:W-:Y:S01]  /*0500*/  ISETP.GE.AND P0, PT, R17, RZ, PT ;  /* 0x000000ff1100720c */ /* 0x000fe20003f06270 */
[----:B------:R-:W-:Y:S01]  /*0510*/  IMAD.MOV R5, RZ, RZ, -R5 ;  /* 0x000000ffff057224 */ /* 0x000fe200078e0a05 */
[----:B------:R-:W-:Y:S01]  /*0520*/  @!P4 IADD3 R14, PT, PT, -R14, RZ, RZ ;  /* 0x000000ff0e0ec210 */ /* 0x000fe20007ffe1ff */
[----:B------:R-:W-:Y:S01]  /*0530*/  @!P1 IMAD.IADD R4, R4, 0x1, -R3 ;  /* 0x0000000104049824 */ /* 0x000fe200078e0a03 */
[----:B------:R-:W-:Y:S01]  /*0540*/  ISETP.NE.AND P4, PT, R2, RZ, PT ;  /* 0x000000ff0200720c */ /* 0x000fe20003f85270 */
[C---:B------:R-:W-:Y:S01]  /*0550*/  IMAD R9, R8.reuse, R5, R9 ;  /* 0x0000000508097224 */ /* 0x040fe200078e0209 */
[----:B------:R-:W-:Y:S01]  /*0560*/  LOP3.LUT R3, RZ, R2, RZ, 0x33, !PT ;  /* 0x00000002ff037212 */ /* 0x000fe200078e33ff */
[----:B------:R-:W-:Y:S01]  /*0570*/  @!P5 IMAD.MOV R4, RZ, RZ, -R4 ;  /* 0x000000ffff04d224 */ /* 0x000fe200078e0a04 */
[----:B------:R-:W-:Y:S01]  /*0580*/  ISETP.GE.AND P1, PT, R13, RZ, PT ;  /* 0x000000ff0d00720c */ /* 0x000fe20003f26270 */
[--C-:B------:R-:W-:Y:S01]  /*0590*/  @!P3 IMAD.IADD R7, R7, 0x1, -R8.reuse ;  /* 0x000000010707b824 */ /* 0x100fe200078e0a08 */
[----:B------:R-:W-:Y:S01]  /*05a0*/  ISETP.GT.U32.AND P5, PT, R8, R9, PT ;  /* 0x000000090800720c */ /* 0x000fe20003fa4070 */
[----:B------:R-:W-:Y:S01]  /*05b0*/  @!P6 IMAD.IADD R11, R11, 0x1, -R8 ;  /* 0x000000010b0be824 */ /* 0x000fe200078e0a08 */
[----:B------:R-:W-:Y:S01]  /*05c0*/  SEL R4, R3, R4, !P4 ;  /* 0x0000000403047207 */ /* 0x000fe20006000000 */
[----:B------:R-:W-:Y:S01]  /*05d0*/  @!P0 IMAD.MOV R7, RZ, RZ, -R7 ;  /* 0x000000ffff078224 */ /* 0x000fe200078e0a07 */
[----:B------:R-:W-:-:S02]  /*05e0*/  ISETP.NE.AND P3, PT, R0, RZ, PT ;  /* 0x000000ff0000720c */ /* 0x000fc40003f65270 */
[C---:B------:R-:W-:Y:S01]  /*05f0*/  SEL R6, R3.reuse, R12, !P4 ;  /* 0x0000000c03067207 */ /* 0x040fe20006000000 */
[C---:B------:R-:W-:Y:S01]  /*0600*/  IMAD R13, R4.reuse, UR4, RZ ;  /* 0x00000004040d7c24 */ /* 0x040fe2000f8e02ff */
[----:B------:R-:W-:Y:S01]  /*0610*/  SEL R3, R3, R14, !P4 ;  /* 0x0000000e03037207 */ /* 0x000fe20006000000 */
[----:B------:R-:W-:Y:S01]  /*0620*/  IMAD.WIDE.U32 R4, R4, UR5, RZ ;  /* 0x0000000504047c25 */ /* 0x000fe2000f8e00ff */
[----:B------:R-:W-:Y:S02]  /*0630*/  ISETP.GT.U32.AND P4, PT, R8, R11, PT ;  /* 0x0000000b0800720c */ /* 0x000fe40003f84070 */
[----:B------:R-:W-:Y:S01]  /*0640*/  SEL R23, R15, R7, !P3 ;  /* 0x000000070f177207 */ /* 0x000fe20005800000 */
[----:B------:R-:W-:Y:S01]  /*0650*/  @!P5 IMAD.IADD R9, R9, 0x1, -R8 ;  /* 0x000000010909d824 */ /* 0x000fe200078e0a08 */
[----:B------:R-:W-:Y:S01]  /*0660*/  SHF.R.S32.HI R2, RZ, 0x1f, R6 ;  /* 0x0000001fff027819 */ /* 0x000fe20000011406 */
[----:B------:R-:W-:Y:S01]  /*0670*/  IMAD.IADD R0, R5, 0x1, R13 ;  /* 0x0000000105007824 */ /* 0x000fe200078e020d */
[----:B------:R-:W-:Y:S01]  /*0680*/  SHF.R.S32.HI R10, RZ, 0x1f, R23 ;  /* 0x0000001fff0a7819 */ /* 0x000fe20000011417 */
[----:B------:R-:W-:Y:S01]  /*0690*/  IMAD R7, R6, UR4, RZ ;  /* 0x0000000406077c24 */ /* 0x000fe2000f8e02ff */
[----:B------:R-:W-:Y:S01]  /*06a0*/  IADD3 R5, P5, PT, R23, R4, RZ ;  /* 0x0000000417057210 */ /* 0x000fe20007fbe0ff */
[----:B------:R-:W-:Y:S01]  /*06b0*/  IMAD R19, R3, UR4, RZ ;  /* 0x0000000403137c24 */ /* 0x000fe2000f8e02ff */
[----:B------:R-:W-:Y:S01]  /*06c0*/  ISETP.GT.U32.AND P0, PT, R8, R9, PT ;  /* 0x000000090800720c */ /* 0x000fe20003f04070 */
[----:B------:R-:W-:-:S02]  /*06d0*/  IMAD R17, R2, UR5, R7 ;  /* 0x0000000502117c24 */ /* 0x000fc4000f8e0207 */
[----:B------:R-:W-:Y:S01]  /*06e0*/  IMAD.X R12, R10, 0x1, R0, P5 ;  /* 0x000000010a0c7824 */ /* 0x000fe200028e0600 */
[----:B------:R-:W-:Y:S01]  /*06f0*/  LEA R20, P5, R5, UR8, 0x2 ;  /* 0x0000000805147c11 */ /* 0x000fe2000f8a10ff */
[----:B------:R-:W-:-:S03]  /*0700*/  IMAD.WIDE.U32 R6, R6, UR5, RZ ;  /* 0x0000000506067c25 */ /* 0x000fc6000f8e00ff */
[----:B------:R-:W-:Y:S01]  /*0710*/  LEA.HI.X R21, R5, UR9, R12, 0x2, P5 ;  /* 0x0000000905157c11 */ /* 0x000fe2000a8f140c */
[----:B------:R-:W-:Y:S01]  /*0720*/  @!P4 IMAD.IADD R11, R11, 0x1, -R8 ;  /* 0x000000010b0bc824 */ /* 0x000fe200078e0a08 */
[----:B------:R-:W-:Y:S01]  /*0730*/  IADD3 R13, P4, PT, R23, R6, RZ ;  /* 0x00000006170d7210 */ /* 0x000fe20007f9e0ff */
[----:B------:R-:W-:Y:S01]  /*0740*/  IMAD.WIDE.U32 R2, R3, UR5, RZ ;  /* 0x0000000503027c25 */ /* 0x000fe2000f8e00ff */
[----:B------:R-:W0:Y:S03]  /*0750*/  LDCU.64 UR4, c[0x0][0x388] ;  /* 0x00007100ff0477ac */ /* 0x000e260008000a00 */
[----:B------:R-:W-:Y:S01]  /*0760*/  IMAD.IADD R5, R7, 0x1, R17 ;  /* 0x0000000107057824 */ /* 0x000fe200078e0211 */
[----:B------:R-:W-:Y:S01]  /*0770*/  IADD3 R7, P5, PT, R23, R2, RZ ;  /* 0x0000000217077210 */ /* 0x000fe20007fbe0ff */
[----:B------:R-:W-:Y:S02]  /*0780*/  IMAD.MOV.U32 R14, RZ, RZ, R11 ;  /* 0x000000ffff0e7224 */ /* 0x000fe400078e000b */
[----:B------:R-:W-:-:S02]  /*0790*/  IMAD.IADD R3, R3, 0x1, R19 ;  /* 0x0000000103037824 */ /* 0x000fc400078e0213 */
[C---:B------:R-:W-:Y:S01]  /*07a0*/  IMAD.X R18, R10.reuse, 0x1, R5, P4 ;  /* 0x000000010a127824 */ /* 0x040fe200020e0605 */
[----:B------:R-:W-:Y:S01]  /*07b0*/  LEA R16, P4, R13, UR8, 0x2 ;  /* 0x000000080d107c11 */ /* 0x000fe2000f8810ff */
[----:B------:R-:W-:Y:S01]  /*07c0*/  IMAD.X R12, R10, 0x1, R3, P5 ;  /* 0x000000010a0c7824 */ /* 0x000fe200028e0603 */
[----:B------:R-:W-:Y:S01]  /*07d0*/  @!P2 IADD3 R14, PT, PT, -R14, RZ, RZ ;  /* 0x000000ff0e0ea210 */ /* 0x000fe20007ffe1ff */
[----:B------:R-:W-:Y:S01]  /*07e0*/  @!P0 IMAD.IADD R9, R9, 0x1, -R8 ;  /* 0x0000000109098824 */ /* 0x000fe200078e0a08 */
[----:B------:R-:W-:Y:S02]  /*07f0*/  LEA R10, P5, R7, UR8, 0x2 ;  /* 0x00000008070a7c11 */ /* 0x000fe4000f8a10ff */
[----:B------:R-:W-:Y:S02]  /*0800*/  LEA.HI.X R17, R13, UR9, R18, 0x2, P4 ;  /* 0x000000090d117c11 */ /* 0x000fe4000a0f1412 */
[----:B------:R-:W-:Y:S02]  /*0810*/  SEL R13, R15, R14, !P3 ;  /* 0x0000000e0f0d7207 */ /* 0x000fe40005800000 */
[----:B------:R-:W-:Y:S01]  /*0820*/  LEA.HI.X R11, R7, UR9, R12, 0x2, P5 ;  /* 0x00000009070b7c11 */ /* 0x000fe2000a8f140c */
[----:B------:R-:W2:Y:S01]  /*0830*/  LDG.E R16, desc[UR6][R16.64] ;  /* 0x0000000610107981 */ /* 0x000ea2000c1e1900 */
[----:B------:R-:W-:-:S02]  /*0840*/  SHF.R.S32.HI R18, RZ, 0x1f, R13 ;  /* 0x0000001fff127819 */ /* 0x000fc4000001140d */
[----:B------:R-:W-:Y:S01]  /*0850*/  IADD3 R7, P0, PT, R13, R6, RZ ;  /* 0x000000060d077210 */ /* 0x000fe20007f1e0ff */
[----:B------:R1:W3:Y:S01]  /*0860*/  LDG.E R12, desc[UR6][R20.64] ;  /* 0x00000006140c7981 */ /* 0x0002e2000c1e1900 */
[----:B------:R-:W-:Y:S02]  /*0870*/  @!P1 IMAD.MOV R9, RZ, RZ, -R9 ;  /* 0x000000ffff099224 */ /* 0x000fe400078e0a09 */
[----:B------:R-:W-:Y:S01]  /*0880*/  LEA R14, P1, R7, UR8, 0x2 ;  /* 0x00000008070e7c11 */ /* 0x000fe2000f8210ff */
[C---:B------:R-:W-:Y:S01]  /*0890*/  IMAD.X R8, R18.reuse, 0x1, R5, P0 ;  /* 0x0000000112087824 */ /* 0x040fe200000e0605 */
[----:B------:R-:W-:Y:S01]  /*08a0*/  IADD3 R22, P0, PT, R13, R2, RZ ;  /* 0x000000020d167210 */ /* 0x000fe20007f1e0ff */
[----:B------:R4:W5:Y:S01]  /*08b0*/  LDG.E R19, desc[UR6][R10.64] ;  /* 0x000000060a137981 */ /* 0x000962000c1e1900 */
[----:B-1----:R-:W-:Y:S02]  /*08c0*/  SEL R21, R15, R9, !P3 ;  /* 0x000000090f157207 */ /* 0x002fe40005800000 */
[----:B------:R-:W-:Y:S01]  /*08d0*/  LEA.HI.X R15, R7, UR9, R8, 0x2, P1 ;  /* 0x00000009070f7c11 */ /* 0x000fe200088f1408 */
[----:B------:R-:W-:Y:S01]  /*08e0*/  IMAD.X R9, R18, 0x1, R3, P0 ;  /* 0x0000000112097824 */ /* 0x000fe200000e0603 */
[----:B------:R-:W-:-:S02]  /*08f0*/  LEA R8, P0, R22, UR8, 0x2 ;  /* 0x0000000816087c11 */ /* 0x000fc4000f8010ff */
[----:B------:R-:W-:Y:S01]  /*0900*/  IADD3 R7, P1, PT, R21, R6, RZ ;  /* 0x0000000615077210 */ /* 0x000fe20007f3e0ff */
[----:B------:R-:W5:Y:S01]  /*0910*/  LDG.E R14, desc[UR6][R14.64] ;  /* 0x000000060e0e7981 */ /* 0x000f62000c1e1900 */
[----:B------:R-:W-:Y:S02]  /*0920*/  SHF.R.S32.HI R20, RZ, 0x1f, R21 ;  /* 0x0000001fff147819 */ /* 0x000fe40000011415 */
[----:B------:R-:W-:Y:S02]  /*0930*/  LEA.HI.X R9, R22, UR9, R9, 0x2, P0 ;  /* 0x0000000916097c11 */ /* 0x000fe400080f1409 */
[----:B------:R-:W-:Y:S01]  /*0940*/  LEA R6, P0, R7, UR8, 0x2 ;  /* 0x0000000807067c11 */ /* 0x000fe2000f8010ff */
[C---:B----4-:R-:W-:Y:S01]  /*0950*/  IMAD.X R10, R20.reuse, 0x1, R5, P1 ;  /* 0x00000001140a7824 */ /* 0x050fe200008e0605 */
[----:B------:R-:W-:Y:S01]  /*0960*/  IADD3 R11, P2, PT, R21, R4, RZ ;  /* 0x00000004150b7210 */ /* 0x000fe20007f5e0ff */
[----:B------:R1:W4:Y:S03]  /*0970*/  LDG.E R8, desc[UR6][R8.64] ;  /* 0x0000000608087981 */ /* 0x000326000c1e1900 */
[----:B------:R-:W-:Y:S01]  /*0980*/  LEA.HI.X R7, R7, UR9, R10, 0x2, P0 ;  /* 0x0000000907077c11 */ /* 0x000fe200080f140a */
[----:B------:R-:W-:Y:S01]  /*0990*/  IMAD.X R22, R20, 0x1, R0, P2 ;  /* 0x0000000114167824 */ /* 0x000fe200010e0600 */
[----:B------:R-:W-:-:S02]  /*09a0*/  LEA R10, P0, R11, UR8, 0x2 ;  /* 0x000000080b0a7c11 */ /* 0x000fc4000f8010ff */
[----:B------:R-:W-:Y:S01]  /*09b0*/  IADD3 R2, P1, PT, R21, R2, RZ ;  /* 0x0000000215027210 */ /* 0x000fe20007f3e0ff */
[----:B------:R-:W4:Y:S01]  /*09c0*/  LDG.E R6, desc[UR6][R6.64] ;  /* 0x0000000606067981 */ /* 0x000f22000c1e1900 */
[----:B------:R-:W-:-:S03]  /*09d0*/  LEA.HI.X R11, R11, UR9, R22, 0x2, P0 ;  /* 0x000000090b0b7c11 */ /* 0x000fc600080f1416 */
[----:B------:R-:W-:Y:S01]  /*09e0*/  IMAD.X R3, R20, 0x1, R3, P1 ;  /* 0x0000000114037824 */ /* 0x000fe200008e0603 */
[C---:B------:R-:W-:Y:S01]  /*09f0*/  LEA R20, P0, R2.reuse, UR8, 0x2 ;  /* 0x0000000802147c11 */ /* 0x040fe2000f8010ff */
[----:B------:R0:W4:Y:S03]  /*0a00*/  LDG.E R10, desc[UR6][R10.64] ;  /* 0x000000060a0a7981 */ /* 0x000126000c1e1900 */
[----:B------:R-:W-:-:S05]  /*0a10*/  LEA.HI.X R21, R2, UR9, R3, 0x2, P0 ;  /* 0x0000000902157c11 */ /* 0x000fca00080f1403 */
[----:B------:R-:W4:Y:S01]  /*0a20*/  LDG.E R2, desc[UR6][R20.64] ;  /* 0x0000000614027981 */ /* 0x000f22000c1e1900 */
[----:B------:R-:W-:-:S05]  /*0a30*/  IADD3 R4, P0, PT, R13, R4, RZ ;  /* 0x000000040d047210 */ /* 0x000fca0007f1e0ff */
[----:B------:R-:W-:Y:S02]  /*0a40*/  IMAD.X R5, R18, 0x1, R0, P0 ;  /* 0x0000000112057824 */ /* 0x000fe400000e0600 */
[----:B------:R-:W-:-:S03]  /*0a50*/  IMAD.SHL.U32 R3, R4, 0x4, RZ ;  /* 0x0000000404037824 */ /* 0x000fc600078e00ff */
[----:B------:R-:W-:Y:S02]  /*0a60*/  SHF.L.U64.HI R0, R4, 0x2, R5 ;  /* 0x0000000204007819 */ /* 0x000fe40000010205 */
[----:B------:R-:W-:-:S04]  /*0a70*/  IADD3 R4, P0, PT, R3, UR8, RZ ;  /* 0x0000000803047c10 */ /* 0x000fc8000ff1e0ff */
[----:B------:R-:W-:-:S05]  /*0a80*/  IADD3.X R5, PT, PT, R0, UR9, RZ, P0, !PT ;  /* 0x0000000900057c10 */ /* 0x000fca00087fe4ff */
[----:B------:R5:W4:Y:S01]  /*0a90*/  LDG.E R4, desc[UR6][R4.64] ;  /* 0x0000000604047981 */ /* 0x000b22000c1e1900 */
[----:B-1----:R-:W-:Y:S02]  /*0aa0*/  IMAD.MOV.U32 R9, RZ, RZ, 0x2 ;  /* 0x00000002ff097424 */ /* 0x002fe400078e00ff */
[----:B0-----:R-:W-:Y:S01]  /*0ab0*/  IMAD.MOV.U32 R11, RZ, RZ, 0x2 ;  /* 0x00000002ff0b7424 */ /* 0x001fe200078e00ff */
[----:B--2---:R-:W-:Y:S02]  /*0ac0*/  ISETP.NE.AND P4, PT, R16, 0x1, PT ;  /* 0x000000011000780c */ /* 0x004fe40003f85270 */
[C---:B---3--:R-:W-:Y:S02]  /*0ad0*/  ISETP.NE.AND P2, PT, R12.reuse, 0x1, PT ;  /* 0x000000010c00780c */ /* 0x048fe40003f45270 */
[----:B------:R-:W-:Y:S02]  /*0ae0*/  ISETP.NE.AND P3, PT, R12, 0x2, PT ;  /* 0x000000020c00780c */ /* 0x000fe40003f65270 */
[----:B------:R-:W-:-:S02]  /*0af0*/  ISETP.NE.AND P5, PT, R16, 0x2, PT ;  /* 0x000000021000780c */ /* 0x000fc40003fa5270 */
[C---:B-----5:R-:W-:Y:S02]  /*0b00*/  ISETP.NE.AND P0, PT, R19.reuse, 0x1, PT ;  /* 0x000000011300780c */ /* 0x060fe40003f05270 */
[----:B------:R-:W-:Y:S02]  /*0b10*/  ISETP.NE.AND P1, PT, R19, 0x2, PT ;  /* 0x000000021300780c */ /* 0x000fe40003f25270 */
[----:B------:R-:W-:Y:S02]  /*0b20*/  SEL R7, RZ, 0x1, P2 ;  /* 0x00000001ff077807 */ /* 0x000fe40001000000 */
[----:B------:R-:W-:Y:S01]  /*0b30*/  SEL R5, RZ, 0x1, P3 ;  /* 0x00000001ff057807 */ /* 0x000fe20001800000 */
[----:B------:R-:W-:Y:S02]  /*0b40*/  @P2 IMAD.MOV R9, RZ, RZ, 0x1 ;  /* 0x00000001ff092424 */ /* 0x000fe400078e02ff */
[----:B------:R-:W-:Y:S01]  /*0b50*/  @P3 IMAD.MOV R11, RZ, RZ, 0x1 ;  /* 0x00000001ff0b3424 */ /* 0x000fe200078e02ff */
[----:B------:R-:W-:-:S02]  /*0b60*/  ISETP.NE.AND P2, PT, R14, 0x1, PT ;  /* 0x000000010e00780c */ /* 0x000fc40003f45270 */
[----:B------:R-:W-:Y:S01]  /*0b70*/  ISETP.NE.AND P3, PT, R14, 0x2, PT ;  /* 0x000000020e00780c */ /* 0x000fe20003f65270 */
[----:B------:R-:W-:Y:S01]  /*0b80*/  @P5 IMAD.MOV R11, RZ, RZ, R5 ;  /* 0x000000ffff0b5224 */ /* 0x000fe200078e0205 */
[----:B------:R-:W-:-:S03]  /*0b90*/  @P4 IADD3 R9, PT, PT, R7, RZ, RZ ;  /* 0x000000ff07094210 */ /* 0x000fc60007ffe0ff */
[----:B------:R-:W-:Y:S01]  /*0ba0*/  VIADD R7, R11, 0x1 ;  /* 0x000000010b077836 */ /* 0x000fe20000000000 */
[C---:B----4-:R-:W-:Y:S01]  /*0bb0*/  ISETP.NE.AND P4, PT, R8.reuse, 0x1, PT ;  /* 0x000000010800780c */ /* 0x050fe20003f85270 */
[----:B------:R-:W-:Y:S01]  /*0bc0*/  VIADD R5, R9, 0x1 ;  /* 0x0000000109057836 */ /* 0x000fe20000000000 */
[----:B------:R-:W-:Y:S01]  /*0bd0*/  ISETP.NE.AND P5, PT, R8, 0x2, PT ;  /* 0x000000020800780c */ /* 0x000fe20003fa5270 */
[----:B------:R-:W-:Y:S02]  /*0be0*/  @P0 IMAD.MOV R5, RZ, RZ, R9 ;  /* 0x000000ffff050224 */ /* 0x000fe400078e0209 */
[----:B------:R-:W-:Y:S02]  /*0bf0*/  @P1 IMAD.MOV R7, RZ, RZ, R11 ;  /* 0x000000ffff071224 */ /* 0x000fe400078e020b */
[----:B------:R-:W-:Y:S02]  /*0c00*/  VIADD R9, R5, 0x1 ;  /* 0x0000000105097836 */ /* 0x000fe40000000000 */
[----:B------:R-:W-:Y:S01]  /*0c10*/  VIADD R11, R7, 0x1 ;  /* 0x00000001070b7836 */ /* 0x000fe20000000000 */
[----:B------:R-:W-:Y:S01]  /*0c20*/  ISETP.GT.AND P0, PT, R14, RZ, PT ;  /* 0x000000ff0e00720c */ /* 0x000fe20003f04270 */
[----:B------:R-:W-:Y:S01]  /*0c30*/  @P2 IMAD.MOV R9, RZ, RZ, R5 ;  /* 0x000000ffff092224 */ /* 0x000fe200078e0205 */
[C---:B------:R-:W-:Y:S01]  /*0c40*/  ISETP.NE.AND P2, PT, R6.reuse, 0x1, PT ;  /* 0x000000010600780c */ /* 0x040fe20003f45270 */
[----:B------:R-:W-:Y:S01]  /*0c50*/  @P3 IMAD.MOV R11, RZ, RZ, R7 ;  /* 0x000000ffff0b3224 */ /* 0x000fe200078e0207 */
[----:B------:R-:W-:Y:S01]  /*0c60*/  ISETP.NE.AND P3, PT, R6, 0x2, PT ;  /* 0x000000020600780c */ /* 0x000fe20003f65270 */
[----:B------:R-:W-:Y:S01]  /*0c70*/  VIADD R7, R9, 0x1 ;  /* 0x0000000109077836 */ /* 0x000fe20000000000 */
[----:B------:R-:W-:Y:S01]  /*0c80*/  ISETP.GT.AND P1, PT, R12, RZ, PT ;  /* 0x000000ff0c00720c */ /* 0x000fe20003f24270 */
[----:B------:R-:W-:Y:S01]  /*0c90*/  VIADD R12, R11, 0x1 ;  /* 0x000000010b0c7836 */ /* 0x000fe20000000000 */
[----:B------:R-:W-:Y:S01]  /*0ca0*/  @P4 IADD3 R7, PT, PT, R9, RZ, RZ ;  /* 0x000000ff09074210 */ /* 0x000fe20007ffe0ff */
[----:B------:R-:W-:Y:S01]  /*0cb0*/  @P5 IMAD.MOV R12, RZ, RZ, R11 ;  /* 0x000000ffff0c5224 */ /* 0x000fe200078e020b */
[----:B------:R-:W-:-:S02]  /*0cc0*/  ISETP.NE.AND P5, PT, R10, 0x1, PT ;  /* 0x000000010a00780c */ /* 0x000fc40003fa5270 */
[----:B------:R-:W-:Y:S01]  /*0cd0*/  ISETP.NE.AND P4, PT, R10, 0x2, PT ;  /* 0x000000020a00780c */ /* 0x000fe20003f85270 */
[----:B------:R-:W-:Y:S01]  /*0ce0*/  IMAD.MOV.U32 R6, RZ, RZ, 0x2 ;  /* 0x00000002ff067424 */ /* 0x000fe200078e00ff */
[----:B------:R-:W-:Y:S01]  /*0cf0*/  SEL R5, RZ, 0x1, !P0 ;  /* 0x00000001ff057807 */ /* 0x000fe20004000000 */
[----:B------:R-:W-:Y:S02]  /*0d00*/  VIADD R9, R7, 0x1 ;  /* 0x0000000107097836 */ /* 0x000fe40000000000 */
[----:B------:R-:W-:Y:S02]  /*0d10*/  VIADD R11, R12, 0x1 ;  /* 0x000000010c0b7836 */ /* 0x000fe40000000000 */
[----:B------:R-:W-:Y:S01]  /*0d20*/  @!P0 IMAD.MOV R6, RZ, RZ, 0x1 ;  /* 0x00000001ff068424 */ /* 0x000fe200078e02ff */
[----:B------:R-:W-:Y:S01]  /*0d30*/  ISETP.GT.AND P0, PT, R8, RZ, PT ;  /* 0x000000ff0800720c */ /* 0x000fe20003f04270 */
[----:B------:R-:W-:Y:S01]  /*0d40*/  @P2 IMAD.MOV R9, RZ, RZ, R7 ;  /* 0x000000ffff092224 */ /* 0x000fe200078e0207 */
[C---:B------:R-:W-:Y:S01]  /*0d50*/  ISETP.NE.AND P2, PT, R2.reuse, 0x1, PT ;  /* 0x000000010200780c */ /* 0x040fe20003f45270 */
[----:B------:R-:W-:Y:S01]  /*0d60*/  @P3 IMAD.MOV R11, RZ, RZ, R12 ;  /* 0x000000ffff0b3224 */ /* 0x000fe200078e020c */
[----:B------:R-:W-:Y:S01]  /*0d70*/  ISETP.NE.AND P3, PT, R2, 0x2, PT ;  /* 0x000000020200780c */ /* 0x000fe20003f65270 */
[----:B------:R-:W-:Y:S01]  /*0d80*/  @!P1 IMAD.MOV R6, RZ, RZ, R5 ;  /* 0x000000ffff069224 */ /* 0x000fe200078e0205 */
[----:B------:R-:W-:Y:S01]  /*0d90*/  ISETP.GT.AND P1, PT, R10, RZ, PT ;  /* 0x000000ff0a00720c */ /* 0x000fe20003f24270 */
[C---:B------:R-:W-:Y:S01]  /*0da0*/  VIADD R8, R9.reuse, 0x1 ;  /* 0x0000000109087836 */ /* 0x040fe20000000000 */
[----:B------:R-:W-:Y:S01]  /*0db0*/  @P5 IADD3 R8, PT, PT, R9, RZ, RZ ;  /* 0x000000ff09085210 */ /* 0x000fe20007ffe0ff */
[----:B------:R-:W-:-:S02]  /*0dc0*/  VIADD R12, R11, 0x1 ;  /* 0x000000010b0c7836 */ /* 0x000fc40000000000 */
[----:B------:R-:W-:Y:S02]  /*0dd0*/  @P4 IMAD.MOV R12, RZ, RZ, R11 ;  /* 0x000000ffff0c4224 */ /* 0x000fe400078e020b */
[----:B------:R-:W-:Y:S02]  /*0de0*/  VIADD R7, R6, 0x1 ;  /* 0x0000000106077836 */ /* 0x000fe40000000000 */
[----:B------:R-:W-:Y:S02]  /*0df0*/  VIADD R2, R8, 0x1 ;  /* 0x0000000108027836 */ /* 0x000fe40000000000 */
[----:B------:R-:W-:Y:S02]  /*0e00*/  VIADD R5, R12, 0x1 ;  /* 0x000000010c057836 */ /* 0x000fe40000000000 */
[----:B------:R-:W-:Y:S02]  /*0e10*/  @!P0 IMAD.MOV R7, RZ, RZ, R6 ;  /* 0x000000ffff078224 */ /* 0x000fe400078e0206 */
[----:B------:R-:W-:-:S02]  /*0e20*/  @P2 IMAD.MOV R2, RZ, RZ, R8 ;  /* 0x000000ffff022224 */ /* 0x000fc400078e0208 */
[----:B------:R-:W-:Y:S02]  /*0e30*/  @P3 IMAD.MOV R5, RZ, RZ, R12 ;  /* 0x000000ffff053224 */ /* 0x000fe400078e020c */
[----:B------:R-:W-:Y:S02]  /*0e40*/  VIADD R6, R7, 0x1 ;  /* 0x0000000107067836 */ /* 0x000fe40000000000 */
[----:B------:R-:W-:Y:S02]  /*0e50*/  IMAD.IADD R2, R2, 0x1, R5 ;  /* 0x0000000102027824 */ /* 0x000fe400078e0205 */
[----:B------:R-:W-:-:S03]  /*0e60*/  @!P1 IMAD.MOV R6, RZ, RZ, R7 ;  /* 0x000000ffff069224 */ /* 0x000fc600078e0207 */
[----:B------:R-:W-:Y:S02]  /*0e70*/  ISETP.NE.AND P3, PT, R2, 0x3, PT ;  /* 0x000000030200780c */ /* 0x000fe40003f65270 */
[----:B------:R-:W-:Y:S01]  /*0e80*/  ISETP.NE.AND P2, PT, R6, 0x1, PT ;  /* 0x000000010600780c */ /* 0x000fe20003f45270 */
[----:B------:R-:W-:Y:S01]  /*0e90*/  IMAD.MOV.U32 R6, RZ, RZ, 0x2 ;  /* 0x00000002ff067424 */ /* 0x000fe200078e00ff */
[----:B------:R-:W-:Y:S02]  /*0ea0*/  ISETP.GT.U32.AND P1, PT, R5, 0x1, PT ;  /* 0x000000010500780c */ /* 0x000fe40003f24070 */
[----:B------:R-:W-:Y:S02]  /*0eb0*/  ISETP.GT.U32.AND P0, PT, R2, 0x3, PT ;  /* 0x000000030200780c */ /* 0x000fe40003f04070 */
[C---:B------:R-:W-:Y:S02]  /*0ec0*/  SEL R5, R4.reuse, RZ, P2 ;  /* 0x000000ff04057207 */ /* 0x040fe40001000000 */
[----:B------:R-:W-:-:S02]  /*0ed0*/  ISETP.NE.AND P2, PT, R4, RZ, PT ;  /* 0x000000ff0400720c */ /* 0x000fc40003f45270 */
[----:B------:R-:W-:Y:S02]  /*0ee0*/  IADD3 R2, P4, PT, R3, UR4, RZ ;  /* 0x0000000403027c10 */ /* 0x000fe4000ff9e0ff */
[----:B------:R-:W-:Y:S02]  /*0ef0*/  SEL R4, R6, 0x1, P1 ;  /* 0x0000000106047807 */ /* 0x000fe40000800000 */
[----:B------:R-:W-:Y:S02]  /*0f00*/  SEL R5, R5, RZ, !P0 ;  /* 0x000000ff05057207 */ /* 0x000fe40004000000 */
[----:B------:R-:W-:Y:S02]  /*0f10*/  IADD3.X R3, PT, PT, R0, UR5, RZ, P4, !PT ;  /* 0x0000000500037c10 */ /* 0x000fe4000a7fe4ff */
[----:B------:R-:W-:-:S05]  /*0f20*/  @!P3 SEL R5, R4, R5, !P2 ;  /* 0x000000050405b207 */ /* 0x000fca0005000000 */
[----:B------:R-:W-:Y:S01]  /*0f30*/  STG.E desc[UR6][R2.64], R5 ;  /* 0x0000000502007986 */ /* 0x000fe2000c101906 */
[----:B------:R-:W-:Y:S05]  /*0f40*/  EXIT ;  /* 0x000000000000794d */ /* 0x000fea0003800000 */
.L_x_61:
        /* <DEDUP_REMOVED lines=11> */
.L_x_65:


//--------------------- .text._Z12init_kernel0Pii --------------------------
	.section	.text._Z12init_kernel0Pii,"ax",@progbits
	.align	128
        .global         _Z12init_kernel0Pii
        .type           _Z12init_kernel0Pii,@function
        .size           _Z12init_kernel0Pii,(.L_x_66 - _Z12init_kernel0Pii)
        .other          _Z12init_kernel0Pii,@"STO_CUDA_ENTRY STV_DEFAULT"
_Z12init_kernel0Pii:
.text._Z12init_kernel0Pii:
[----:B------:R-:W-:Y:S01]  /*0000*/  LDC R1, c[0x0][0x37c] ;  /* 0x0000df00ff017b82 */ /* 0x000fe20000000800 */
[----:B------:R-:W0:Y:S07]  /*0010*/  S2R R5, SR_TID.Y ;  /* 0x0000000000057919 */ /* 0x000e2e0000002200 */
[----:B------:R-:W-:Y:S01]  /*0020*/  S2UR UR6, SR_CTAID.X ;  /* 0x00000000000679c3 */ /* 0x000fe20000002500 */
[----:B------:R-:W1:Y:S01]  /*0030*/  LDCU UR5, c[0x0][0x388] ;  /* 0x00007100ff0577ac */ /* 0x000e620008000800 */
[----:B------:R-:W-:Y:S01]  /*0040*/  HFMA2 R2, -RZ, RZ, 1.107421875, -15096 ;  /* 0x3c6ef35fff027431 */ /* 0x000fe200000001ff */
[----:B------:R-:W0:Y:S01]  /*0050*/  S2R R8, SR_TID.X ;  /* 0x0000000000087919 */ /* 0x000e220000002100 */
[----:B------:R-:W-:Y:S01]  /*0060*/  MOV R3, 0x0 ;  /* 0x0000000000037802 */ /* 0x000fe20000000f00 */
[----:B------:R-:W2:Y:S03]  /*0070*/  LDCU.64 UR8, c[0x0][0x380] ;  /* 0x00007000ff0877ac */ /* 0x000ea60008000a00 */
[----:B------:R-:W1:Y:S08]  /*0080*/  S2UR UR4, SR_CTAID.Y ;  /* 0x00000000000479c3 */ /* 0x000e700000002600 */
[----:B------:R-:W3:Y:S01]  /*0090*/  LDC R0, c[0x0][0x360] ;  /* 0x0000d800ff007b82 */ /* 0x000ee20000000800 */
[----:B-1----:R-:W-:Y:S01]  /*00a0*/  UIMAD UR4, UR4, UR5, URZ ;  /* 0x00000005040472a4 */ /* 0x002fe2000f8e02ff */
[----:B0-----:R-:W-:-:S03]  /*00b0*/  IADD3 R5, PT, PT, R8, UR6, R5 ;  /* 0x0000000608057c10 */ /* 0x001fc6000fffe005 */
[----:B------:R-:W-:Y:S02]  /*00c0*/  USHF.R.U32.HI UR4, URZ, 0x2, UR4 ;  /* 0x00000002ff047899 */ /* 0x000fe40008011604 */
[----:B------:R-:W-:-:S04]  /*00d0*/  IMAD.WIDE.U32 R2, R5, 0x19660d, R2 ;  /* 0x0019660d05027825 */ /* 0x000fc800078e0002 */
[----:B---3--:R-:W-:Y:S01]  /*00e0*/  IMAD R0, R0, UR6, RZ ;  /* 0x0000000600007c24 */ /* 0x008fe2000f8e02ff */
[----:B------:R-:W0:Y:S01]  /*00f0*/  LDCU.64 UR6, c[0x0][0x358] ;  /* 0x00006b00ff0677ac */ /* 0x000e220008000a00 */
[----:B------:R-:W-:-:S03]  /*0100*/  IMAD.WIDE.U32 R6, R3, 0x55555556, RZ ;  /* 0x5555555603067825 */ /* 0x000fc600078e00ff */
[----:B------:R-:W-:Y:S01]  /*0110*/  IADD3 R0, P1, P2, R0, UR4, R8 ;  /* 0x0000000400007c10 */ /* 0x000fe2000fa3e008 */
[----:B------:R-:W-:-:S04]  /*0120*/  IMAD.WIDE.U32 R4, R2, 0x55555556, RZ ;  /* 0x5555555602047825 */ /* 0x000fc800078e00ff */
[----:B------:R-:W-:-:S03]  /*0130*/  IMAD.WIDE.U32 R6, R2, 0x55555555, R6 ;  /* 0x5555555502067825 */ /* 0x000fc600078e0006 */
[----:B------:R-:W-:Y:S02]  /*0140*/  IADD3 RZ, P0, PT, R5, R6, RZ ;  /* 0x0000000605ff7210 */ /* 0x000fe40007f1e0ff */
[----:B------:R-:W-:Y:S02]  /*0150*/  IADD3.X R5, PT, PT, RZ, RZ, RZ, P1, P2 ;  /* 0x000000ffff057210 */ /* 0x000fe40000fe44ff */
[----:B--2---:R-:W-:Y:S01]  /*0160*/  LEA R4, P1, R0, UR8, 0x2 ;  /* 0x0000000800047c11 */ /* 0x004fe2000f8210ff */
[----:B------:R-:W-:-:S03]  /*0170*/  IMAD.X R7, R3, 0x55555555, R7, P0 ;  /* 0x5555555503077824 */ /* 0x000fc600000e0607 */
[----:B------:R-:W-:Y:S01]  /*0180*/  LEA.HI.X R5, R0, UR9, R5, 0x2, P1 ;  /* 0x0000000900057c11 */ /* 0x000fe200088f1405 */
[----:B------:R-:W-:-:S05]  /*0190*/  IMAD R7, R7, -0x3, R2 ;  /* 0xfffffffd07077824 */ /* 0x000fca00078e0202 */
[----:B0-----:R-:W-:Y:S01]  /*01a0*/  STG.E desc[UR6][R4.64], R7 ;  /* 0x0000000704007986 */ /* 0x001fe2000c101906 */
[----:B------:R-:W-:Y:S05]  /*01b0*/  EXIT ;  /* 0x000000000000794d */ /* 0x000fea0003800000 */
.L_x_62:
        /* <DEDUP_REMOVED lines=12> */
.L_x_66:


//--------------------- .nv.global.init           --------------------------
	.section	.nv.global.init,"aw",@progbits
.nv.global.init:
	.type		$str$2,@object
	.size		$str$2,($str$1 - $str$2)
$str$2:
        /*0000*/ 	.byte	0x0a, 0x00
	.type		$str$1,@object
	.size		$str$1,($str - $str$1)
$str$1:
        /*0002*/ 	.byte	0x2d, 0x00
	.type		$str,@object
	.size		$str,($str$3 - $str)
$str:
        /*0004*/ 	.byte	0x25, 0x64, 0x00
	.type		$str$3,@object
	.size		$str$3,(.L_3 - $str$3)
$str$3:
        /*0007*/ 	.byte	0x0a, 0x78, 0x3d, 0x25, 0x64, 0x20, 0x0a, 0x79, 0x3d, 0x25, 0x64, 0x20, 0x0a, 0x73, 0x78, 0x3d
        /*0017*/ 	.byte	0x25, 0x64, 0x20, 0x0a, 0x73, 0x79, 0x3d, 0x25, 0x64, 0x20, 0x0a, 0x73, 0x69, 0x6e, 0x64, 0x65
        /*0027*/ 	.byte	0x78, 0x3d, 0x25, 0x64, 0x20, 0x0a, 0x62, 0x6c, 0x6f, 0x63, 0x6b, 0x44, 0x69, 0x6d, 0x2e, 0x78
        /*0037*/ 	.byte	0x3d, 0x25, 0x64, 0x20, 0x0a, 0x62, 0x6c, 0x6f, 0x63, 0x6b, 0x44, 0x69, 0x6d, 0x2e, 0x79, 0x3d
        /*0047*/ 	.byte	0x25, 0x64, 0x20, 0x0a, 0x6e, 0x65, 0x69, 0x67, 0x5f, 0x76, 0x61, 0x6c, 0x75, 0x65, 0x3d, 0x25
        /*0057*/ 	.byte	0x64, 0x0a, 0x00
.L_3:


//--------------------- .nv.shared._Z12life_kernel1PiS_iii --------------------------
	.section	.nv.shared._Z12life_kernel1PiS_iii,"aw",@nobits
	.sectionflags	@""
	.align	16
	.zero		1024


//--------------------- .nv.shared.reserved.0     --------------------------
	.section	.nv.shared.reserved.0,"aw",@nobits
	.weak		__nv_reservedSMEM_offset_0_alias
	.size		__nv_reservedSMEM_offset_0_alias, 0, 64
	.other		__nv_reservedSMEM_offset_0_alias,@"STO_CUDA_RESERVED_SHARED STV_DEFAULT"
__nv_reservedSMEM_offset_0_alias:
	.zero		0
	.zero		64


//--------------------- .nv.shared._Z12init_kernel1Piiii --------------------------
	.section	.nv.shared._Z12init_kernel1Piiii,"aw",@nobits
	.sectionflags	@""
	.align	16
	.zero		1024


//--------------------- .nv.shared._Z12life_kernel0PiS_iii --------------------------
	.section	.nv.shared._Z12life_kernel0PiS_iii,"aw",@nobits
	.sectionflags	@""
	.align	16
	.zero		1024


//--------------------- .nv.shared._Z12init_kernel0Pii --------------------------
	.section	.nv.shared._Z12init_kernel0Pii,"aw",@nobits
	.sectionflags	@""
	.align	16
	.zero		1024


//--------------------- .nv.constant0._Z12life_kernel1PiS_iii --------------------------
	.section	.nv.constant0._Z12life_kernel1PiS_iii,"a",@progbits
	.sectionflags	@""
	.align	4
.nv.constant0._Z12life_kernel1PiS_iii:
	.zero		924


//--------------------- .nv.constant0._Z12init_kernel1Piiii --------------------------
	.section	.nv.constant0._Z12init_kernel1Piiii,"a",@progbits
	.sectionflags	@""
	.align	4
.nv.constant0._Z12init_kernel1Piiii:
	.zero		916


//--------------------- .nv.constant0._Z12life_kernel0PiS_iii --------------------------
	.section	.nv.constant0._Z12life_kernel0PiS_iii,"a",@progbits
	.sectionflags	@""
	.align	4
.nv.constant0._Z12life_kernel0PiS_iii:
	.zero		924


//--------------------- .nv.constant0._Z12init_kernel0Pii --------------------------
	.section	.nv.constant0._Z12init_kernel0Pii,"a",@progbits
	.sectionflags	@""
	.align	4
.nv.constant0._Z12init_kernel0Pii:
	.zero		908


//--------------------- SYMBOLS --------------------------

	.type		.nv.reservedSmem.offset0,@object
	.size		.nv.reservedSmem.offset0,0x4
	.type		.nv.reservedSmem.cap,@object
	.size		.nv.reservedSmem.cap,0x4
	.type		vprintf,@function
